//
// Generated by NVIDIA NVVM Compiler
//
// Compiler Build ID: CL-36424714
// Cuda compilation tools, release 13.0, V13.0.88
// Based on NVVM 20.0.0
//

.version 9.0
.target sm_100
.address_size 64

	// .globl	_ZN7kernels25MirrorPhaseFunctionKernelEiiiiiPfS0_PhP6float2

.visible .entry _ZN7kernels25MirrorPhaseFunctionKernelEiiiiiPfS0_PhP6float2(
	.param .u32 _ZN7kernels25MirrorPhaseFunctionKernelEiiiiiPfS0_PhP6float2_param_0,
	.param .u32 _ZN7kernels25MirrorPhaseFunctionKernelEiiiiiPfS0_PhP6float2_param_1,
	.param .u32 _ZN7kernels25MirrorPhaseFunctionKernelEiiiiiPfS0_PhP6float2_param_2,
	.param .u32 _ZN7kernels25MirrorPhaseFunctionKernelEiiiiiPfS0_PhP6float2_param_3,
	.param .u32 _ZN7kernels25MirrorPhaseFunctionKernelEiiiiiPfS0_PhP6float2_param_4,
	.param .u64 .ptr .align 1 _ZN7kernels25MirrorPhaseFunctionKernelEiiiiiPfS0_PhP6float2_param_5,
	.param .u64 .ptr .align 1 _ZN7kernels25MirrorPhaseFunctionKernelEiiiiiPfS0_PhP6float2_param_6,
	.param .u64 .ptr .align 1 _ZN7kernels25MirrorPhaseFunctionKernelEiiiiiPfS0_PhP6float2_param_7,
	.param .u64 .ptr .align 1 _ZN7kernels25MirrorPhaseFunctionKernelEiiiiiPfS0_PhP6float2_param_8
)
{
	.reg .pred 	%p<18>;
	.reg .b32 	%r<56>;
	.reg .b32 	%f<228>;
	.reg .b64 	%rd<30>;
	.reg .b64 	%fd<4>;

	ld.param.u32 	%r15, [_ZN7kernels25MirrorPhaseFunctionKernelEiiiiiPfS0_PhP6float2_param_0];
	ld.param.u32 	%r16, [_ZN7kernels25MirrorPhaseFunctionKernelEiiiiiPfS0_PhP6float2_param_1];
	ld.param.u32 	%r18, [_ZN7kernels25MirrorPhaseFunctionKernelEiiiiiPfS0_PhP6float2_param_2];
	ld.param.u32 	%r19, [_ZN7kernels25MirrorPhaseFunctionKernelEiiiiiPfS0_PhP6float2_param_3];
	ld.param.u32 	%r17, [_ZN7kernels25MirrorPhaseFunctionKernelEiiiiiPfS0_PhP6float2_param_4];
	ld.param.u64 	%rd11, [_ZN7kernels25MirrorPhaseFunctionKernelEiiiiiPfS0_PhP6float2_param_5];
	ld.param.u64 	%rd12, [_ZN7kernels25MirrorPhaseFunctionKernelEiiiiiPfS0_PhP6float2_param_6];
	ld.param.u64 	%rd9, [_ZN7kernels25MirrorPhaseFunctionKernelEiiiiiPfS0_PhP6float2_param_7];
	ld.param.u64 	%rd10, [_ZN7kernels25MirrorPhaseFunctionKernelEiiiiiPfS0_PhP6float2_param_8];
	cvta.to.global.u64 	%rd1, %rd12;
	cvta.to.global.u64 	%rd2, %rd11;
	mov.u32 	%r20, %ntid.x;
	mov.u32 	%r21, %ctaid.x;
	mov.u32 	%r22, %tid.x;
	mad.lo.s32 	%r1, %r20, %r21, %r22;
	mov.u32 	%r23, %ntid.y;
	mov.u32 	%r24, %ctaid.y;
	mov.u32 	%r25, %tid.y;
	mad.lo.s32 	%r2, %r23, %r24, %r25;
	mul.hi.s32 	%r26, %r16, 715827883;
	shr.u32 	%r27, %r26, 31;
	add.s32 	%r28, %r26, %r27;
	cvt.rn.f32.s32 	%f29, %r28;
	rcp.rn.f32 	%f1, %f29;
	mul.hi.s32 	%r29, %r15, 715827883;
	shr.u32 	%r30, %r29, 31;
	add.s32 	%r31, %r29, %r30;
	cvt.rn.f32.s32 	%f30, %r31;
	rcp.rn.f32 	%f2, %f30;
	sub.s32 	%r32, %r18, %r15;
	shr.u32 	%r33, %r32, 31;
	add.s32 	%r34, %r32, %r33;
	shr.s32 	%r35, %r34, 1;
	add.s32 	%r36, %r35, %r2;
	sub.s32 	%r37, %r19, %r16;
	shr.u32 	%r38, %r37, 31;
	add.s32 	%r39, %r37, %r38;
	shr.s32 	%r40, %r39, 1;
	add.s32 	%r41, %r40, %r1;
	mad.lo.s32 	%r3, %r36, %r19, %r41;
	setp.ge.s32 	%p1, %r2, %r15;
	setp.ge.s32 	%p2, %r1, %r16;
	or.pred  	%p3, %p1, %p2;
	@%p3 bra 	$L__BB0_14;
	setp.lt.s32 	%p4, %r17, 1;
	mov.f32 	%f226, 0f00000000;
	mov.f32 	%f227, %f226;
	@%p4 bra 	$L__BB0_13;
	shr.u32 	%r43, %r16, 31;
	add.s32 	%r44, %r16, %r43;
	shr.s32 	%r45, %r44, 1;
	sub.s32 	%r46, %r1, %r45;
	cvt.rn.f32.s32 	%f3, %r46;
	shr.u32 	%r47, %r15, 1;
	sub.s32 	%r48, %r2, %r47;
	cvt.rn.f32.s32 	%f4, %r48;
	and.b32  	%r4, %r17, 7;
	setp.lt.u32 	%p5, %r17, 8;
	mov.f32 	%f227, 0f00000000;
	mov.b32 	%r54, 0;
	mov.f32 	%f226, %f227;
	@%p5 bra 	$L__BB0_5;
	and.b32  	%r54, %r17, 2147483640;
	neg.s32 	%r52, %r54;
	add.s64 	%rd29, %rd2, 16;
	add.s64 	%rd28, %rd1, 16;
	mov.f32 	%f227, 0f00000000;
$L__BB0_4:
	.pragma "nounroll";
	ld.global.f32 	%f35, [%rd29+-16];
	mul.f32 	%f36, %f35, %f3;
	ld.global.f32 	%f37, [%rd28+-16];
	mul.f32 	%f38, %f37, %f4;
	mul.f32 	%f39, %f2, %f38;
	fma.rn.f32 	%f40, %f1, %f36, %f39;
	sin.approx.f32 	%f41, %f40;
	add.f32 	%f42, %f227, %f41;
	cos.approx.f32 	%f43, %f40;
	add.f32 	%f44, %f226, %f43;
	ld.global.f32 	%f45, [%rd29+-12];
	mul.f32 	%f46, %f45, %f3;
	ld.global.f32 	%f47, [%rd28+-12];
	mul.f32 	%f48, %f47, %f4;
	mul.f32 	%f49, %f2, %f48;
	fma.rn.f32 	%f50, %f1, %f46, %f49;
	sin.approx.f32 	%f51, %f50;
	add.f32 	%f52, %f42, %f51;
	cos.approx.f32 	%f53, %f50;
	add.f32 	%f54, %f44, %f53;
	ld.global.f32 	%f55, [%rd29+-8];
	mul.f32 	%f56, %f55, %f3;
	ld.global.f32 	%f57, [%rd28+-8];
	mul.f32 	%f58, %f57, %f4;
	mul.f32 	%f59, %f2, %f58;
	fma.rn.f32 	%f60, %f1, %f56, %f59;
	sin.approx.f32 	%f61, %f60;
	add.f32 	%f62, %f52, %f61;
	cos.approx.f32 	%f63, %f60;
	add.f32 	%f64, %f54, %f63;
	ld.global.f32 	%f65, [%rd29+-4];
	mul.f32 	%f66, %f65, %f3;
	ld.global.f32 	%f67, [%rd28+-4];
	mul.f32 	%f68, %f67, %f4;
	mul.f32 	%f69, %f2, %f68;
	fma.rn.f32 	%f70, %f1, %f66, %f69;
	sin.approx.f32 	%f71, %f70;
	add.f32 	%f72, %f62, %f71;
	cos.approx.f32 	%f73, %f70;
	add.f32 	%f74, %f64, %f73;
	ld.global.f32 	%f75, [%rd29];
	mul.f32 	%f76, %f75, %f3;
	ld.global.f32 	%f77, [%rd28];
	mul.f32 	%f78, %f77, %f4;
	mul.f32 	%f79, %f2, %f78;
	fma.rn.f32 	%f80, %f1, %f76, %f79;
	sin.approx.f32 	%f81, %f80;
	add.f32 	%f82, %f72, %f81;
	cos.approx.f32 	%f83, %f80;
	add.f32 	%f84, %f74, %f83;
	ld.global.f32 	%f85, [%rd29+4];
	mul.f32 	%f86, %f85, %f3;
	ld.global.f32 	%f87, [%rd28+4];
	mul.f32 	%f88, %f87, %f4;
	mul.f32 	%f89, %f2, %f88;
	fma.rn.f32 	%f90, %f1, %f86, %f89;
	sin.approx.f32 	%f91, %f90;
	add.f32 	%f92, %f82, %f91;
	cos.approx.f32 	%f93, %f90;
	add.f32 	%f94, %f84, %f93;
	ld.global.f32 	%f95, [%rd29+8];
	mul.f32 	%f96, %f95, %f3;
	ld.global.f32 	%f97, [%rd28+8];
	mul.f32 	%f98, %f97, %f4;
	mul.f32 	%f99, %f2, %f98;
	fma.rn.f32 	%f100, %f1, %f96, %f99;
	sin.approx.f32 	%f101, %f100;
	add.f32 	%f102, %f92, %f101;
	cos.approx.f32 	%f103, %f100;
	add.f32 	%f104, %f94, %f103;
	ld.global.f32 	%f105, [%rd29+12];
	mul.f32 	%f106, %f105, %f3;
	ld.global.f32 	%f107, [%rd28+12];
	mul.f32 	%f108, %f107, %f4;
	mul.f32 	%f109, %f2, %f108;
	fma.rn.f32 	%f110, %f1, %f106, %f109;
	sin.approx.f32 	%f111, %f110;
	add.f32 	%f227, %f102, %f111;
	cos.approx.f32 	%f112, %f110;
	add.f32 	%f226, %f104, %f112;
	add.s32 	%r52, %r52, 8;
	add.s64 	%rd29, %rd29, 32;
	add.s64 	%rd28, %rd28, 32;
	setp.ne.s32 	%p6, %r52, 0;
	@%p6 bra 	$L__BB0_4;
$L__BB0_5:
	setp.eq.s32 	%p7, %r4, 0;
	@%p7 bra 	$L__BB0_13;
	and.b32  	%r10, %r17, 3;
	setp.lt.u32 	%p8, %r4, 4;
	@%p8 bra 	$L__BB0_8;
	mul.wide.u32 	%rd13, %r54, 4;
	add.s64 	%rd14, %rd2, %rd13;
	ld.global.f32 	%f114, [%rd14];
	mul.f32 	%f115, %f114, %f3;
	add.s64 	%rd15, %rd1, %rd13;
	ld.global.f32 	%f116, [%rd15];
	mul.f32 	%f117, %f116, %f4;
	mul.f32 	%f118, %f2, %f117;
	fma.rn.f32 	%f119, %f1, %f115, %f118;
	sin.approx.f32 	%f120, %f119;
	add.f32 	%f121, %f227, %f120;
	cos.approx.f32 	%f122, %f119;
	add.f32 	%f123, %f226, %f122;
	ld.global.f32 	%f124, [%rd14+4];
	mul.f32 	%f125, %f124, %f3;
	ld.global.f32 	%f126, [%rd15+4];
	mul.f32 	%f127, %f126, %f4;
	mul.f32 	%f128, %f2, %f127;
	fma.rn.f32 	%f129, %f1, %f125, %f128;
	sin.approx.f32 	%f130, %f129;
	add.f32 	%f131, %f121, %f130;
	cos.approx.f32 	%f132, %f129;
	add.f32 	%f133, %f123, %f132;
	ld.global.f32 	%f134, [%rd14+8];
	mul.f32 	%f135, %f134, %f3;
	ld.global.f32 	%f136, [%rd15+8];
	mul.f32 	%f137, %f136, %f4;
	mul.f32 	%f138, %f2, %f137;
	fma.rn.f32 	%f139, %f1, %f135, %f138;
	sin.approx.f32 	%f140, %f139;
	add.f32 	%f141, %f131, %f140;
	cos.approx.f32 	%f142, %f139;
	add.f32 	%f143, %f133, %f142;
	ld.global.f32 	%f144, [%rd14+12];
	mul.f32 	%f145, %f144, %f3;
	ld.global.f32 	%f146, [%rd15+12];
	mul.f32 	%f147, %f146, %f4;
	mul.f32 	%f148, %f2, %f147;
	fma.rn.f32 	%f149, %f1, %f145, %f148;
	sin.approx.f32 	%f150, %f149;
	add.f32 	%f227, %f141, %f150;
	cos.approx.f32 	%f151, %f149;
	add.f32 	%f226, %f143, %f151;
	add.s32 	%r54, %r54, 4;
$L__BB0_8:
	setp.eq.s32 	%p9, %r10, 0;
	@%p9 bra 	$L__BB0_13;
	setp.eq.s32 	%p10, %r10, 1;
	@%p10 bra 	$L__BB0_11;
	mul.wide.u32 	%rd16, %r54, 4;
	add.s64 	%rd17, %rd2, %rd16;
	ld.global.f32 	%f153, [%rd17];
	mul.f32 	%f154, %f153, %f3;
	add.s64 	%rd18, %rd1, %rd16;
	ld.global.f32 	%f155, [%rd18];
	mul.f32 	%f156, %f155, %f4;
	mul.f32 	%f157, %f2, %f156;
	fma.rn.f32 	%f158, %f1, %f154, %f157;
	sin.approx.f32 	%f159, %f158;
	add.f32 	%f160, %f227, %f159;
	cos.approx.f32 	%f161, %f158;
	add.f32 	%f162, %f226, %f161;
	ld.global.f32 	%f163, [%rd17+4];
	mul.f32 	%f164, %f163, %f3;
	ld.global.f32 	%f165, [%rd18+4];
	mul.f32 	%f166, %f165, %f4;
	mul.f32 	%f167, %f2, %f166;
	fma.rn.f32 	%f168, %f1, %f164, %f167;
	sin.approx.f32 	%f169, %f168;
	add.f32 	%f227, %f160, %f169;
	cos.approx.f32 	%f170, %f168;
	add.f32 	%f226, %f162, %f170;
	add.s32 	%r54, %r54, 2;
$L__BB0_11:
	and.b32  	%r49, %r17, 1;
	setp.eq.b32 	%p11, %r49, 1;
	not.pred 	%p12, %p11;
	@%p12 bra 	$L__BB0_13;
	mul.wide.u32 	%rd19, %r54, 4;
	add.s64 	%rd20, %rd2, %rd19;
	ld.global.f32 	%f171, [%rd20];
	mul.f32 	%f172, %f171, %f3;
	add.s64 	%rd21, %rd1, %rd19;
	ld.global.f32 	%f173, [%rd21];
	mul.f32 	%f174, %f173, %f4;
	mul.f32 	%f175, %f2, %f174;
	fma.rn.f32 	%f176, %f1, %f172, %f175;
	sin.approx.f32 	%f177, %f176;
	add.f32 	%f227, %f227, %f177;
	cos.approx.f32 	%f178, %f176;
	add.f32 	%f226, %f226, %f178;
$L__BB0_13:
	abs.f32 	%f179, %f226;
	abs.f32 	%f180, %f227;
	setp.gt.f32 	%p13, %f180, %f179;
	selp.f32 	%f181, %f180, %f179, %p13;
	selp.f32 	%f182, %f179, %f180, %p13;
	div.rn.f32 	%f183, %f182, %f181;
	mul.f32 	%f184, %f183, %f183;
	fma.rn.f32 	%f185, %f184, 0f3B33710B, 0fBC807748;
	fma.rn.f32 	%f186, %f185, %f184, 0f3D2CDAB2;
	fma.rn.f32 	%f187, %f186, %f184, 0fBD992D10;
	fma.rn.f32 	%f188, %f187, %f184, 0f3DD9EA6C;
	fma.rn.f32 	%f189, %f188, %f184, 0fBE117CB1;
	fma.rn.f32 	%f190, %f189, %f184, 0f3E4CBCE0;
	fma.rn.f32 	%f191, %f190, %f184, 0fBEAAAA7D;
	mul.f32 	%f192, %f184, %f191;
	fma.rn.f32 	%f193, %f192, %f183, %f183;
	neg.f32 	%f194, %f193;
	fma.rn.f32 	%f195, 0f3F6EE581, 0f3FD774EB, %f194;
	selp.f32 	%f196, %f195, %f193, %p13;
	selp.f32 	%f197, 0f3F6EE581, 0f3FEEE581, %p13;
	selp.f32 	%f198, %f193, %f194, %p13;
	mov.b32 	%r50, %f226;
	fma.rn.f32 	%f199, %f197, 0f3FD774EB, %f198;
	setp.lt.s32 	%p14, %r50, 0;
	selp.f32 	%f200, %f199, %f196, %p14;
	add.f32 	%f201, %f179, %f180;
	setp.eq.f32 	%p15, %f181, 0f00000000;
	selp.f32 	%f202, 0f40490FDB, 0f00000000, %p14;
	setp.eq.f32 	%p16, %f179, %f180;
	selp.f32 	%f203, 0f4016CBE4, 0f3F490FDB, %p14;
	selp.f32 	%f204, %f203, %f200, %p16;
	selp.f32 	%f205, %f202, %f204, %p15;
	abs.f32 	%f206, %f201;
	setp.nan.f32 	%p17, %f206, %f206;
	copysign.f32 	%f207, %f227, %f205;
	selp.f32 	%f208, %f201, %f207, %p17;
	cos.approx.f32 	%f209, %f208;
	cvt.s64.s32 	%rd22, %r3;
	cvta.to.global.u64 	%rd23, %rd10;
	mul.wide.s32 	%rd24, %r3, 8;
	add.s64 	%rd25, %rd23, %rd24;
	sin.approx.f32 	%f210, %f208;
	st.global.v2.f32 	[%rd25], {%f209, %f210};
	add.f32 	%f211, %f208, 0f40490FDB;
	cvt.f64.f32 	%fd1, %f211;
	mul.f64 	%fd2, %fd1, 0d406FE00000000000;
	mul.f64 	%fd3, %fd2, 0d3FC45F3060000000;
	cvt.rzi.u32.f64 	%r51, %fd3;
	cvta.to.global.u64 	%rd26, %rd9;
	add.s64 	%rd27, %rd26, %rd22;
	st.global.u8 	[%rd27], %r51;
$L__BB0_14:
	ret;

}
	// .globl	_ZN7kernels18FFTMagnitudeKernelEiiP6float2Ph
.visible .entry _ZN7kernels18FFTMagnitudeKernelEiiP6float2Ph(
	.param .u32 _ZN7kernels18FFTMagnitudeKernelEiiP6float2Ph_param_0,
	.param .u32 _ZN7kernels18FFTMagnitudeKernelEiiP6float2Ph_param_1,
	.param .u64 .ptr .align 1 _ZN7kernels18FFTMagnitudeKernelEiiP6float2Ph_param_2,
	.param .u64 .ptr .align 1 _ZN7kernels18FFTMagnitudeKernelEiiP6float2Ph_param_3
)
{
	.reg .pred 	%p<7>;
	.reg .b32 	%r<22>;
	.reg .b32 	%f<18>;
	.reg .b64 	%rd<9>;

	ld.param.u32 	%r3, [_ZN7kernels18FFTMagnitudeKernelEiiP6float2Ph_param_0];
	ld.param.u32 	%r4, [_ZN7kernels18FFTMagnitudeKernelEiiP6float2Ph_param_1];
	ld.param.u64 	%rd1, [_ZN7kernels18FFTMagnitudeKernelEiiP6float2Ph_param_2];
	ld.param.u64 	%rd2, [_ZN7kernels18FFTMagnitudeKernelEiiP6float2Ph_param_3];
	mov.u32 	%r5, %ntid.x;
	mov.u32 	%r6, %ctaid.x;
	mov.u32 	%r7, %tid.x;
	mad.lo.s32 	%r1, %r5, %r6, %r7;
	mov.u32 	%r8, %ntid.y;
	mov.u32 	%r9, %ctaid.y;
	mov.u32 	%r10, %tid.y;
	mad.lo.s32 	%r2, %r8, %r9, %r10;
	setp.ge.s32 	%p1, %r2, %r3;
	setp.ge.s32 	%p2, %r1, %r4;
	or.pred  	%p3, %p1, %p2;
	@%p3 bra 	$L__BB1_2;
	cvta.to.global.u64 	%rd3, %rd1;
	cvta.to.global.u64 	%rd4, %rd2;
	shr.u32 	%r11, %r3, 1;
	shr.u32 	%r12, %r4, 31;
	add.s32 	%r13, %r4, %r12;
	shr.s32 	%r14, %r13, 1;
	add.s32 	%r15, %r11, %r2;
	rem.u32 	%r16, %r15, %r3;
	add.s32 	%r17, %r14, %r1;
	rem.s32 	%r18, %r17, %r4;
	mad.lo.s32 	%r19, %r16, %r4, %r18;
	mul.wide.s32 	%rd5, %r19, 8;
	add.s64 	%rd6, %rd3, %rd5;
	ld.global.v2.f32 	{%f1, %f2}, [%rd6];
	abs.f32 	%f3, %f1;
	abs.f32 	%f4, %f2;
	setp.gt.f32 	%p4, %f3, %f4;
	selp.f32 	%f5, %f3, %f4, %p4;
	selp.f32 	%f6, %f4, %f3, %p4;
	div.rn.f32 	%f8, %f6, %f5;
	fma.rn.f32 	%f9, %f8, %f8, 0f3F800000;
	sqrt.rn.f32 	%f10, %f9;
	mul.f32 	%f11, %f10, %f5;
	setp.eq.f32 	%p5, %f5, 0f00000000;
	max.f32 	%f12, %f5, %f6;
	setp.gt.f32 	%p6, %f12, 0f7F7FFFFF;
	add.f32 	%f13, %f3, %f4;
	selp.f32 	%f14, %f13, %f11, %p5;
	selp.f32 	%f15, %f13, %f14, %p6;
	mul.f32 	%f16, %f15, 0f437F0000;
	div.rn.f32 	%f17, %f16, 0f469C4000;
	cvt.rzi.u32.f32 	%r20, %f17;
	mad.lo.s32 	%r21, %r4, %r2, %r1;
	cvt.s64.s32 	%rd7, %r21;
	add.s64 	%rd8, %rd4, %rd7;
	st.global.u8 	[%rd8], %r20;
$L__BB1_2:
	ret;

}
	// .globl	_ZN7kernels27VerticallyConcatenateKernelEPhS0_S0_ii
.visible .entry _ZN7kernels27VerticallyConcatenateKernelEPhS0_S0_ii(
	.param .u64 .ptr .align 1 _ZN7kernels27VerticallyConcatenateKernelEPhS0_S0_ii_param_0,
	.param .u64 .ptr .align 1 _ZN7kernels27VerticallyConcatenateKernelEPhS0_S0_ii_param_1,
	.param .u64 .ptr .align 1 _ZN7kernels27VerticallyConcatenateKernelEPhS0_S0_ii_param_2,
	.param .u32 _ZN7kernels27VerticallyConcatenateKernelEPhS0_S0_ii_param_3,
	.param .u32 _ZN7kernels27VerticallyConcatenateKernelEPhS0_S0_ii_param_4
)
{
	.reg .pred 	%p<6>;
	.reg .b16 	%rs<4>;
	.reg .b32 	%r<15>;
	.reg .b64 	%rd<16>;

	ld.param.u64 	%rd2, [_ZN7kernels27VerticallyConcatenateKernelEPhS0_S0_ii_param_0];
	ld.param.u64 	%rd3, [_ZN7kernels27VerticallyConcatenateKernelEPhS0_S0_ii_param_1];
	ld.param.u64 	%rd4, [_ZN7kernels27VerticallyConcatenateKernelEPhS0_S0_ii_param_2];
	ld.param.u32 	%r4, [_ZN7kernels27VerticallyConcatenateKernelEPhS0_S0_ii_param_3];
	ld.param.u32 	%r5, [_ZN7kernels27VerticallyConcatenateKernelEPhS0_S0_ii_param_4];
	cvta.to.global.u64 	%rd1, %rd4;
	mov.u32 	%r6, %ntid.x;
	mov.u32 	%r7, %ctaid.x;
	mov.u32 	%r8, %tid.x;
	mad.lo.s32 	%r1, %r6, %r7, %r8;
	mov.u32 	%r9, %ntid.y;
	mov.u32 	%r10, %ctaid.y;
	mov.u32 	%r11, %tid.y;
	mad.lo.s32 	%r2, %r9, %r10, %r11;
	mad.lo.s32 	%r3, %r5, %r2, %r1;
	shl.b32 	%r12, %r4, 1;
	setp.ge.s32 	%p1, %r2, %r12;
	setp.ge.s32 	%p2, %r1, %r5;
	or.pred  	%p3, %p1, %p2;
	@%p3 bra 	$L__BB2_6;
	setp.ge.s32 	%p4, %r2, %r4;
	@%p4 bra 	$L__BB2_3;
	cvt.s64.s32 	%rd10, %r3;
	cvta.to.global.u64 	%rd11, %rd2;
	add.s64 	%rd12, %rd11, %rd10;
	ld.global.u8 	%rs2, [%rd12];
	add.s64 	%rd13, %rd1, %rd10;
	st.global.u8 	[%rd13], %rs2;
	bra.uni 	$L__BB2_4;
$L__BB2_3:
	sub.s32 	%r13, %r2, %r4;
	mad.lo.s32 	%r14, %r13, %r5, %r1;
	cvt.s64.s32 	%rd5, %r14;
	cvta.to.global.u64 	%rd6, %rd3;
	add.s64 	%rd7, %rd6, %rd5;
	cvt.s64.s32 	%rd8, %r3;
	ld.global.u8 	%rs1, [%rd7];
	add.s64 	%rd9, %rd1, %rd8;
	st.global.u8 	[%rd9], %rs1;
$L__BB2_4:
	setp.ne.s32 	%p5, %r2, %r4;
	@%p5 bra 	$L__BB2_6;
	cvt.s64.s32 	%rd14, %r3;
	add.s64 	%rd15, %rd1, %rd14;
	mov.b16 	%rs3, 255;
	st.global.u8 	[%rd15], %rs3;
$L__BB2_6:
	ret;

}


// ===== COMPILED SASS (sm_100) =====

	.target	sm_100

	.elftype	@"ET_EXEC"


//--------------------- .note.nv.tkinfo           --------------------------
	.section	.note.nv.tkinfo,"",@"SHT_NOTE"
	.sectionflags	@"SHF_NOTE_NV_TKINFO"
	.tkinfo
        /*0018*/ 	.word	0x00000002
        /*0030*/ 	.string	""
        /*0030*/ 	.string	"ptxas"
        /*0030*/ 	.string	"Cuda compilation tools, release 13.0, V13.0.88"
        /*0030*/ 	.string	"Build cuda_13.0.r13.0/compiler.36424714_0"
        /*0030*/ 	.string	"-arch sm_100 -m 64 "



//--------------------- .note.nv.cuinfo           --------------------------
	.section	.note.nv.cuinfo,"",@"SHT_NOTE"
	.sectionflags	@"SHF_NOTE_NV_CUINFO"
        /*0018*/ 	.short	0x0002
        /*001a*/ 	.short	0x0064
        /*001c*/ 	.short	0x0082
	.zero		2


//--------------------- .nv.info                  --------------------------
	.section	.nv.info,"",@"SHT_CUDA_INFO"
	.align	4


	//----- nvinfo : EIATTR_REGCOUNT
	.align		4
        /*0000*/ 	.byte	0x04, 0x2f
        /*0002*/ 	.short	(.L_1 - .L_0)
	.align		4
.L_0:
        /*0004*/ 	.word	index@(_ZN7kernels25MirrorPhaseFunctionKernelEiiiiiPfS0_PhP6float2)
        /*0008*/ 	.word	0x00000020


	//----- nvinfo : EIATTR_FRAME_SIZE
	.align		4
.L_1:
        /*000c*/ 	.byte	0x04, 0x11
        /*000e*/ 	.short	(.L_3 - .L_2)
	.align		4
.L_2:
        /*0010*/ 	.word	index@($__internal_3_$__cuda_sm3x_div_rn_noftz_f32_slowpath)
        /*0014*/ 	.word	0x00000000


	//----- nvinfo : EIATTR_FRAME_SIZE
	.align		4
.L_3:
        /*0018*/ 	.byte	0x04, 0x11
        /*001a*/ 	.short	(.L_5 - .L_4)
	.align		4
.L_4:
        /*001c*/ 	.word	index@($__internal_2_$__cuda_sm20_rcp_rn_f32_slowpath)
        /*0020*/ 	.word	0x00000000


	//----- nvinfo : EIATTR_FRAME_SIZE
	.align		4
.L_5:
        /*0024*/ 	.byte	0x04, 0x11
        /*0026*/ 	.short	(.L_7 - .L_6)
	.align		4
.L_6:
        /*0028*/ 	.word	index@(_ZN7kernels25MirrorPhaseFunctionKernelEiiiiiPfS0_PhP6float2)
        /*002c*/ 	.word	0x00000000


	//----- nvinfo : EIATTR_REGCOUNT
	.align		4
.L_7:
        /*0030*/ 	.byte	0x04, 0x2f
        /*0032*/ 	.short	(.L_9 - .L_8)
	.align		4
.L_8:
        /*0034*/ 	.word	index@(_ZN7kernels18FFTMagnitudeKernelEiiP6float2Ph)
        /*0038*/ 	.word	0x00000013


	//----- nvinfo : EIATTR_FRAME_SIZE
	.align		4
.L_9:
        /*003c*/ 	.byte	0x04, 0x11
        /*003e*/ 	.short	(.L_11 - .L_10)
	.align		4
.L_10:
        /*0040*/ 	.word	index@($__internal_1_$__cuda_sm3x_div_rn_noftz_f32_slowpath)
        /*0044*/ 	.word	0x00000000


	//----- nvinfo : EIATTR_FRAME_SIZE
	.align		4
.L_11:
        /*0048*/ 	.byte	0x04, 0x11
        /*004a*/ 	.short	(.L_13 - .L_12)
	.align		4
.L_12:
        /*004c*/ 	.word	index@($__internal_0_$__cuda_sm20_sqrt_rn_f32_slowpath)
        /*0050*/ 	.word	0x00000000


	//----- nvinfo : EIATTR_FRAME_SIZE
	.align		4
.L_13:
        /*0054*/ 	.byte	0x04, 0x11
        /*0056*/ 	.short	(.L_15 - .L_14)
	.align		4
.L_14:
        /*0058*/ 	.word	index@(_ZN7kernels18FFTMagnitudeKernelEiiP6float2Ph)
        /*005c*/ 	.word	0x00000000


	//----- nvinfo : EIATTR_REGCOUNT
	.align		4
.L_15:
        /*0060*/ 	.byte	0x04, 0x2f
        /*0062*/ 	.short	(.L_17 - .L_16)
	.align		4
.L_16:
        /*0064*/ 	.word	index@(_ZN7kernels27VerticallyConcatenateKernelEPhS0_S0_ii)
        /*0068*/ 	.word	0x00000010


	//----- nvinfo : EIATTR_FRAME_SIZE
	.align		4
.L_17:
        /*006c*/ 	.byte	0x04, 0x11
        /*006e*/ 	.short	(.L_19 - .L_18)
	.align		4
.L_18:
        /*0070*/ 	.word	index@(_ZN7kernels27VerticallyConcatenateKernelEPhS0_S0_ii)
        /*0074*/ 	.word	0x00000000


	//----- nvinfo : EIATTR_MIN_STACK_SIZE
	.align		4
.L_19:
        /*0078*/ 	.byte	0x04, 0x12
        /*007a*/ 	.short	(.L_21 - .L_20)
	.align		4
.L_20:
        /*007c*/ 	.word	index@(_ZN7kernels27VerticallyConcatenateKernelEPhS0_S0_ii)
        /*0080*/ 	.word	0x00000000


	//----- nvinfo : EIATTR_MIN_STACK_SIZE
	.align		4
.L_21:
        /*0084*/ 	.byte	0x04, 0x12
        /*0086*/ 	.short	(.L_23 - .L_22)
	.align		4
.L_22:
        /*0088*/ 	.word	index@(_ZN7kernels18FFTMagnitudeKernelEiiP6float2Ph)
        /*008c*/ 	.word	0x00000000


	//----- nvinfo : EIATTR_MIN_STACK_SIZE
	.align		4
.L_23:
        /*0090*/ 	.byte	0x04, 0x12
        /*0092*/ 	.short	(.L_25 - .L_24)
	.align		4
.L_24:
        /*0094*/ 	.word	index@(_ZN7kernels25MirrorPhaseFunctionKernelEiiiiiPfS0_PhP6float2)
        /*0098*/ 	.word	0x00000000
.L_25:


//--------------------- .nv.compat                --------------------------
	.section	.nv.compat,"",@"SHT_CUDA_COMPAT_INFO"
	.align	4
        /*0000*/ 	.byte	0x02, 0x09, 0x00, 0x00, 0x02, 0x02, 0x01, 0x00, 0x02, 0x05, 0x05, 0x00, 0x03, 0x07, 0x01, 0x01
        /*0010*/ 	.byte	0x02, 0x03, 0x00, 0x00, 0x02, 0x06, 0x01, 0x00, 0x04, 0x0b, 0x08, 0x00, 0x01, 0x00, 0x00, 0x00
        /*0020*/ 	.byte	0x00, 0x00, 0x00, 0x00


//--------------------- .nv.info._ZN7kernels27VerticallyConcatenateKernelEPhS0_S0_ii --------------------------
	.section	.nv.info._ZN7kernels27VerticallyConcatenateKernelEPhS0_S0_ii,"",@"SHT_CUDA_INFO"
	.sectionflags	@""
	.align	4


	//----- nvinfo : EIATTR_CUDA_API_VERSION
	.align		4
        /*0000*/ 	.byte	0x04, 0x37
        /*0002*/ 	.short	(.L_27 - .L_26)
.L_26:
        /*0004*/ 	.word	0x00000082


	//----- nvinfo : EIATTR_KPARAM_INFO
	.align		4
.L_27:
        /*0008*/ 	.byte	0x04, 0x17
        /*000a*/ 	.short	(.L_29 - .L_28)
.L_28:
        /*000c*/ 	.word	0x00000000
        /*0010*/ 	.short	0x0004
        /*0012*/ 	.short	0x001c
        /*0014*/ 	.byte	0x00, 0xf0, 0x11, 0x00


	//----- nvinfo : EIATTR_KPARAM_INFO
	.align		4
.L_29:
        /*0018*/ 	.byte	0x04, 0x17
        /*001a*/ 	.short	(.L_31 - .L_30)
.L_30:
        /*001c*/ 	.word	0x00000000
        /*0020*/ 	.short	0x0003
        /*0022*/ 	.short	0x0018
        /*0024*/ 	.byte	0x00, 0xf0, 0x11, 0x00


	//----- nvinfo : EIATTR_KPARAM_INFO
	.align		4
.L_31:
        /*0028*/ 	.byte	0x04, 0x17
        /*002a*/ 	.short	(.L_33 - .L_32)
.L_32:
        /*002c*/ 	.word	0x00000000
        /*0030*/ 	.short	0x0002
        /*0032*/ 	.short	0x0010
        /*0034*/ 	.byte	0x00, 0xf5, 0x21, 0x00


	//----- nvinfo : EIATTR_KPARAM_INFO
	.align		4
.L_33:
        /*0038*/ 	.byte	0x04, 0x17
        /*003a*/ 	.short	(.L_35 - .L_34)
.L_34:
        /*003c*/ 	.word	0x00000000
        /*0040*/ 	.short	0x0001
        /*0042*/ 	.short	0x0008
        /*0044*/ 	.byte	0x00, 0xf5, 0x21, 0x00


	//----- nvinfo : EIATTR_KPARAM_INFO
	.align		4
.L_35:
        /*0048*/ 	.byte	0x04, 0x17
        /*004a*/ 	.short	(.L_37 - .L_36)
.L_36:
        /*004c*/ 	.word	0x00000000
        /*0050*/ 	.short	0x0000
        /*0052*/ 	.short	0x0000
        /*0054*/ 	.byte	0x00, 0xf5, 0x21, 0x00


	//----- nvinfo : EIATTR_SPARSE_MMA_MASK
	.align		4
.L_37:
        /*0058*/ 	.byte	0x03, 0x50
        /*005a*/ 	.short	0x0000


	//----- nvinfo : EIATTR_MAXREG_COUNT
	.align		4
        /*005c*/ 	.byte	0x03, 0x1b
        /*005e*/ 	.short	0x00ff


	//----- nvinfo : EIATTR_MERCURY_ISA_VERSION
	.align		4
        /*0060*/ 	.byte	0x03, 0x5f
        /*0062*/ 	.short	0x0101


	//----- nvinfo : EIATTR_VRC_CTA_INIT_COUNT
	.align		4
        /*0064*/ 	.byte	0x02, 0x4a
	.zero		1
	.zero		1


	//----- nvinfo : EIATTR_EXIT_INSTR_OFFSETS
	.align		4
        /*0068*/ 	.byte	0x04, 0x1c
        /*006a*/ 	.short	(.L_39 - .L_38)


	//   ....[0]....
.L_38:
        /*006c*/ 	.word	0x000000d0


	//   ....[1]....
        /*0070*/ 	.word	0x00000260


	//   ....[2]....
        /*0074*/ 	.word	0x00000290


	//----- nvinfo : EIATTR_CBANK_PARAM_SIZE
	.align		4
.L_39:
        /*0078*/ 	.byte	0x03, 0x19
        /*007a*/ 	.short	0x0020


	//----- nvinfo : EIATTR_PARAM_CBANK
	.align		4
        /*007c*/ 	.byte	0x04, 0x0a
        /*007e*/ 	.short	(.L_41 - .L_40)
	.align		4
.L_40:
        /*0080*/ 	.word	index@(.nv.constant0._ZN7kernels27VerticallyConcatenateKernelEPhS0_S0_ii)
        /*0084*/ 	.short	0x0380
        /*0086*/ 	.short	0x0020


	//----- nvinfo : EIATTR_SW_WAR
	.align		4
.L_41:
        /*0088*/ 	.byte	0x04, 0x36
        /*008a*/ 	.short	(.L_43 - .L_42)
.L_42:
        /*008c*/ 	.word	0x00000008
.L_43:


//--------------------- .nv.info._ZN7kernels18FFTMagnitudeKernelEiiP6float2Ph --------------------------
	.section	.nv.info._ZN7kernels18FFTMagnitudeKernelEiiP6float2Ph,"",@"SHT_CUDA_INFO"
	.sectionflags	@""
	.align	4


	//----- nvinfo : EIATTR_CUDA_API_VERSION
	.align		4
        /*0000*/ 	.byte	0x04, 0x37
        /*0002*/ 	.short	(.L_45 - .L_44)
.L_44:
        /*0004*/ 	.word	0x00000082


	//----- nvinfo : EIATTR_KPARAM_INFO
	.align		4
.L_45:
        /*0008*/ 	.byte	0x04, 0x17
        /*000a*/ 	.short	(.L_47 - .L_46)
.L_46:
        /*000c*/ 	.word	0x00000000
        /*0010*/ 	.short	0x0003
        /*0012*/ 	.short	0x0010
        /*0014*/ 	.byte	0x00, 0xf5, 0x21, 0x00


	//----- nvinfo : EIATTR_KPARAM_INFO
	.align		4
.L_47:
        /*0018*/ 	.byte	0x04, 0x17
        /*001a*/ 	.short	(.L_49 - .L_48)
.L_48:
        /*001c*/ 	.word	0x00000000
        /*0020*/ 	.short	0x0002
        /*0022*/ 	.short	0x0008
        /*0024*/ 	.byte	0x00, 0xf5, 0x21, 0x00


	//----- nvinfo : EIATTR_KPARAM_INFO
	.align		4
.L_49:
        /*0028*/ 	.byte	0x04, 0x17
        /*002a*/ 	.short	(.L_51 - .L_50)
.L_50:
        /*002c*/ 	.word	0x00000000
        /*0030*/ 	.short	0x0001
        /*0032*/ 	.short	0x0004
        /*0034*/ 	.byte	0x00, 0xf0, 0x11, 0x00


	//----- nvinfo : EIATTR_KPARAM_INFO
	.align		4
.L_51:
        /*0038*/ 	.byte	0x04, 0x17
        /*003a*/ 	.short	(.L_53 - .L_52)
.L_52:
        /*003c*/ 	.word	0x00000000
        /*0040*/ 	.short	0x0000
        /*0042*/ 	.short	0x0000
        /*0044*/ 	.byte	0x00, 0xf0, 0x11, 0x00


	//----- nvinfo : EIATTR_SPARSE_MMA_MASK
	.align		4
.L_53:
        /*0048*/ 	.byte	0x03, 0x50
        /*004a*/ 	.short	0x0000


	//----- nvinfo : EIATTR_MAXREG_COUNT
	.align		4
        /*004c*/ 	.byte	0x03, 0x1b
        /*004e*/ 	.short	0x00ff


	//----- nvinfo : EIATTR_MERCURY_ISA_VERSION
	.align		4
        /*0050*/ 	.byte	0x03, 0x5f
        /*0052*/ 	.short	0x0101


	//----- nvinfo : EIATTR_VRC_CTA_INIT_COUNT
	.align		4
        /*0054*/ 	.byte	0x02, 0x4a
	.zero		1
	.zero		1


	//----- nvinfo : EIATTR_EXIT_INSTR_OFFSETS
	.align		4
        /*0058*/ 	.byte	0x04, 0x1c
        /*005a*/ 	.short	(.L_55 - .L_54)


	//   ....[0]....
.L_54:
        /*005c*/ 	.word	0x000000c0


	//   ....[1]....
        /*0060*/ 	.word	0x00000760


	//----- nvinfo : EIATTR_CRS_STACK_SIZE
	.align		4
.L_55:
        /*0064*/ 	.byte	0x04, 0x1e
        /*0066*/ 	.short	(.L_57 - .L_56)
.L_56:
        /*0068*/ 	.word	0x00000000


	//----- nvinfo : EIATTR_CBANK_PARAM_SIZE
	.align		4
.L_57:
        /*006c*/ 	.byte	0x03, 0x19
        /*006e*/ 	.short	0x0018


	//----- nvinfo : EIATTR_PARAM_CBANK
	.align		4
        /*0070*/ 	.byte	0x04, 0x0a
        /*0072*/ 	.short	(.L_59 - .L_58)
	.align		4
.L_58:
        /*0074*/ 	.word	index@(.nv.constant0._ZN7kernels18FFTMagnitudeKernelEiiP6float2Ph)
        /*0078*/ 	.short	0x0380
        /*007a*/ 	.short	0x0018


	//----- nvinfo : EIATTR_SW_WAR
	.align		4
.L_59:
        /*007c*/ 	.byte	0x04, 0x36
        /*007e*/ 	.short	(.L_61 - .L_60)
.L_60:
        /*0080*/ 	.word	0x00000008
.L_61:


//--------------------- .nv.info._ZN7kernels25MirrorPhaseFunctionKernelEiiiiiPfS0_PhP6float2 --------------------------
	.section	.nv.info._ZN7kernels25MirrorPhaseFunctionKernelEiiiiiPfS0_PhP6float2,"",@"SHT_CUDA_INFO"
	.sectionflags	@""
	.align	4


	//----- nvinfo : EIATTR_CUDA_API_VERSION
	.align		4
        /*0000*/ 	.byte	0x04, 0x37
        /*0002*/ 	.short	(.L_63 - .L_62)
.L_62:
        /*0004*/ 	.word	0x00000082


	//----- nvinfo : EIATTR_KPARAM_INFO
	.align		4
.L_63:
        /*0008*/ 	.byte	0x04, 0x17
        /*000a*/ 	.short	(.L_65 - .L_64)
.L_64:
        /*000c*/ 	.word	0x00000000
        /*0010*/ 	.short	0x0008
        /*0012*/ 	.short	0x0030
        /*0014*/ 	.byte	0x00, 0xf5, 0x21, 0x00


	//----- nvinfo : EIATTR_KPARAM_INFO
	.align		4
.L_65:
        /*0018*/ 	.byte	0x04, 0x17
        /*001a*/ 	.short	(.L_67 - .L_66)
.L_66:
        /*001c*/ 	.word	0x00000000
        /*0020*/ 	.short	0x0007
        /*0022*/ 	.short	0x0028
        /*0024*/ 	.byte	0x00, 0xf5, 0x21, 0x00


	//----- nvinfo : EIATTR_KPARAM_INFO
	.align		4
.L_67:
        /*0028*/ 	.byte	0x04, 0x17
        /*002a*/ 	.short	(.L_69 - .L_68)
.L_68:
        /*002c*/ 	.word	0x00000000
        /*0030*/ 	.short	0x0006
        /*0032*/ 	.short	0x0020
        /*0034*/ 	.byte	0x00, 0xf5, 0x21, 0x00


	//----- nvinfo : EIATTR_KPARAM_INFO
	.align		4
.L_69:
        /*0038*/ 	.byte	0x04, 0x17
        /*003a*/ 	.short	(.L_71 - .L_70)
.L_70:
        /*003c*/ 	.word	0x00000000
        /*0040*/ 	.short	0x0005
        /*0042*/ 	.short	0x0018
        /*0044*/ 	.byte	0x00, 0xf5, 0x21, 0x00


	//----- nvinfo : EIATTR_KPARAM_INFO
	.align		4
.L_71:
        /*0048*/ 	.byte	0x04, 0x17
        /*004a*/ 	.short	(.L_73 - .L_72)
.L_72:
        /*004c*/ 	.word	0x00000000
        /*0050*/ 	.short	0x0004
        /*0052*/ 	.short	0x0010
        /*0054*/ 	.byte	0x00, 0xf0, 0x11, 0x00


	//----- nvinfo : EIATTR_KPARAM_INFO
	.align		4
.L_73:
        /*0058*/ 	.byte	0x04, 0x17
        /*005a*/ 	.short	(.L_75 - .L_74)
.L_74:
        /*005c*/ 	.word	0x00000000
        /*0060*/ 	.short	0x0003
        /*0062*/ 	.short	0x000c
        /*0064*/ 	.byte	0x00, 0xf0, 0x11, 0x00


	//----- nvinfo : EIATTR_KPARAM_INFO
	.align		4
.L_75:
        /*0068*/ 	.byte	0x04, 0x17
        /*006a*/ 	.short	(.L_77 - .L_76)
.L_76:
        /*006c*/ 	.word	0x00000000
        /*0070*/ 	.short	0x0002
        /*0072*/ 	.short	0x0008
        /*0074*/ 	.byte	0x00, 0xf0, 0x11, 0x00


	//----- nvinfo : EIATTR_KPARAM_INFO
	.align		4
.L_77:
        /*0078*/ 	.byte	0x04, 0x17
        /*007a*/ 	.short	(.L_79 - .L_78)
.L_78:
        /*007c*/ 	.word	0x00000000
        /*0080*/ 	.short	0x0001
        /*0082*/ 	.short	0x0004
        /*0084*/ 	.byte	0x00, 0xf0, 0x11, 0x00


	//----- nvinfo : EIATTR_KPARAM_INFO
	.align		4
.L_79:
        /*0088*/ 	.byte	0x04, 0x17
        /*008a*/ 	.short	(.L_81 - .L_80)
.L_80:
        /*008c*/ 	.word	0x00000000
        /*0090*/ 	.short	0x0000
        /*0092*/ 	.short	0x0000
        /*0094*/ 	.byte	0x00, 0xf0, 0x11, 0x00


	//----- nvinfo : EIATTR_SPARSE_MMA_MASK
	.align		4
.L_81:
        /*0098*/ 	.byte	0x03, 0x50
        /*009a*/ 	.short	0x0000


	//----- nvinfo : EIATTR_MAXREG_COUNT
	.align		4
        /*009c*/ 	.byte	0x03, 0x1b
        /*009e*/ 	.short	0x00ff


	//----- nvinfo : EIATTR_MERCURY_ISA_VERSION
	.align		4
        /*00a0*/ 	.byte	0x03, 0x5f
        /*00a2*/ 	.short	0x0101


	//----- nvinfo : EIATTR_VRC_CTA_INIT_COUNT
	.align		4
        /*00a4*/ 	.byte	0x02, 0x4a
	.zero		1
	.zero		1


	//----- nvinfo : EIATTR_EXIT_INSTR_OFFSETS
	.align		4
        /*00a8*/ 	.byte	0x04, 0x1c
        /*00aa*/ 	.short	(.L_83 - .L_82)


	//   ....[0]....
.L_82:
        /*00ac*/ 	.word	0x000002c0


	//   ....[1]....
        /*00b0*/ 	.word	0x00001570


	//----- nvinfo : EIATTR_CRS_STACK_SIZE
	.align		4
.L_83:
        /*00b4*/ 	.byte	0x04, 0x1e
        /*00b6*/ 	.short	(.L_85 - .L_84)
.L_84:
        /*00b8*/ 	.word	0x00000000


	//----- nvinfo : EIATTR_CBANK_PARAM_SIZE
	.align		4
.L_85:
        /*00bc*/ 	.byte	0x03, 0x19
        /*00be*/ 	.short	0x0038


	//----- nvinfo : EIATTR_PARAM_CBANK
	.align		4
        /*00c0*/ 	.byte	0x04, 0x0a
        /*00c2*/ 	.short	(.L_87 - .L_86)
	.align		4
.L_86:
        /*00c4*/ 	.word	index@(.nv.constant0._ZN7kernels25MirrorPhaseFunctionKernelEiiiiiPfS0_PhP6float2)
        /*00c8*/ 	.short	0x0380
        /*00ca*/ 	.short	0x0038


	//----- nvinfo : EIATTR_SW_WAR
	.align		4
.L_87:
        /*00cc*/ 	.byte	0x04, 0x36
        /*00ce*/ 	.short	(.L_89 - .L_88)
.L_88:
        /*00d0*/ 	.word	0x00000008
.L_89:


//--------------------- .nv.callgraph             --------------------------
	.section	.nv.callgraph,"",@"SHT_CUDA_CALLGRAPH"
	.align	4
	.sectionentsize	8
	.align		4
        /*0000*/ 	.word	0x00000000
	.align		4
        /*0004*/ 	.word	0xffffffff
	.align		4
        /*0008*/ 	.word	0x00000000
	.align		4
        /*000c*/ 	.word	0xfffffffe
	.align		4
        /*0010*/ 	.word	0x00000000
	.align		4
        /*0014*/ 	.word	0xfffffffd
	.align		4
        /*0018*/ 	.word	0x00000000
	.align		4
        /*001c*/ 	.word	0xfffffffc


//--------------------- .text._ZN7kernels27VerticallyConcatenateKernelEPhS0_S0_ii --------------------------
	.section	.text._ZN7kernels27VerticallyConcatenateKernelEPhS0_S0_ii,"ax",@progbits
	.align	128
        .global         _ZN7kernels27VerticallyConcatenateKernelEPhS0_S0_ii
        .type           _ZN7kernels27VerticallyConcatenateKernelEPhS0_S0_ii,@function
        .size           _ZN7kernels27VerticallyConcatenateKernelEPhS0_S0_ii,(.L_x_51 - _ZN7kernels27VerticallyConcatenateKernelEPhS0_S0_ii)
        .other          _ZN7kernels27VerticallyConcatenateKernelEPhS0_S0_ii,@"STO_CUDA_ENTRY STV_DEFAULT"
_ZN7kernels27VerticallyConcatenateKernelEPhS0_S0_ii:
.text._ZN7kernels27VerticallyConcatenateKernelEPhS0_S0_ii:
[----:B------:R-:W-:Y:S01]  /*0000*/  LDC R1, c[0x0][0x37c] ;  /* 0x0000df00ff017b82 */ /* 0x000fe20000000800 */
[----:B------:R-:W0:Y:S01]  /*0010*/  S2R R0, SR_CTAID.X ;  /* 0x0000000000007919 */ /* 0x000e220000002500 */
[----:B------:R-:W0:Y:S01]  /*0020*/  LDCU UR4, c[0x0][0x360] ;  /* 0x00006c00ff0477ac */ /* 0x000e220008000800 */
[----:B------:R-:W0:Y:S01]  /*0030*/  S2R R3, SR_TID.X ;  /* 0x0000000000037919 */ /* 0x000e220000002100 */
[----:B------:R-:W1:Y:S01]  /*0040*/  LDCU.64 UR6, c[0x0][0x398] ;  /* 0x00007300ff0677ac */ /* 0x000e620008000a00 */
[----:B------:R-:W2:Y:S01]  /*0050*/  S2R R9, SR_CTAID.Y ;  /* 0x0000000000097919 */ /* 0x000ea20000002600 */
[----:B------:R-:W2:Y:S01]  /*0060*/  LDCU UR5, c[0x0][0x364] ;  /* 0x00006c80ff0577ac */ /* 0x000ea20008000800 */
[----:B------:R-:W2:Y:S01]  /*0070*/  S2R R2, SR_TID.Y ;  /* 0x0000000000027919 */ /* 0x000ea20000002200 */
[----:B0-----:R-:W-:Y:S01]  /*0080*/  IMAD R0, R0, UR4, R3 ;  /* 0x0000000400007c24 */ /* 0x001fe2000f8e0203 */
[----:B-1----:R-:W-:-:S04]  /*0090*/  USHF.L.U32 UR4, UR6, 0x1, URZ ;  /* 0x0000000106047899 */ /* 0x002fc800080006ff */
[----:B------:R-:W-:Y:S01]  /*00a0*/  ISETP.GE.AND P0, PT, R0, UR7, PT ;  /* 0x0000000700007c0c */ /* 0x000fe2000bf06270 */
[----:B--2---:R-:W-:-:S05]  /*00b0*/  IMAD R9, R9, UR5, R2 ;  /* 0x0000000509097c24 */ /* 0x004fca000f8e0202 */
[----:B------:R-:W-:-:S13]  /*00c0*/  ISETP.GE.OR P0, PT, R9, UR4, P0 ;  /* 0x0000000409007c0c */ /* 0x000fda0008706670 */
[----:B------:R-:W-:Y:S05]  /*00d0*/  @P0 EXIT ;  /* 0x000000000000094d */ /* 0x000fea0003800000 */
[C---:B------:R-:W-:Y:S01]  /*00e0*/  ISETP.GE.AND P0, PT, R9.reuse, UR6, PT ;  /* 0x0000000609007c0c */ /* 0x040fe2000bf06270 */
[----:B------:R-:W0:Y:S01]  /*00f0*/  LDCU.64 UR4, c[0x0][0x358] ;  /* 0x00006b00ff0477ac */ /* 0x000e220008000a00 */
[----:B------:R-:W-:Y:S01]  /*0100*/  IMAD R11, R9, UR7, R0 ;  /* 0x00000007090b7c24 */ /* 0x000fe2000f8e0200 */
[----:B------:R-:W1:Y:S10]  /*0110*/  LDCU.64 UR8, c[0x0][0x390] ;  /* 0x00007200ff0877ac */ /* 0x000e740008000a00 */
[----:B------:R-:W2:Y:S01]  /*0120*/  @!P0 LDC.64 R2, c[0x0][0x380] ;  /* 0x0000e000ff028b82 */ /* 0x000ea20000000a00 */
[----:B------:R-:W-:-:S07]  /*0130*/  @!P0 SHF.R.S32.HI R4, RZ, 0x1f, R11 ;  /* 0x0000001fff048819 */ /* 0x000fce000001140b */
[----:B------:R-:W3:Y:S01]  /*0140*/  @P0 LDC.64 R6, c[0x0][0x388] ;  /* 0x0000e200ff060b82 */ /* 0x000ee20000000a00 */
[----:B--2---:R-:W-:-:S05]  /*0150*/  @!P0 IADD3 R2, P1, PT, R11, R2, RZ ;  /* 0x000000020b028210 */ /* 0x004fca0007f3e0ff */
[----:B------:R-:W-:-:S06]  /*0160*/  @!P0 IMAD.X R3, R4, 0x1, R3, P1 ;  /* 0x0000000104038824 */ /* 0x000fcc00008e0603 */
[----:B0-----:R-:W2:Y:S01]  /*0170*/  @!P0 LDG.E.U8 R3, desc[UR4][R2.64] ;  /* 0x0000000402038981 */ /* 0x001ea2000c1e1100 */
[----:B------:R-:W-:Y:S01]  /*0180*/  @P0 VIADD R5, R9, -UR6 ;  /* 0x8000000609050c36 */ /* 0x000fe20008000000 */
[----:B-1----:R-:W-:-:S03]  /*0190*/  IADD3 R13, P1, PT, R11, UR8, RZ ;  /* 0x000000080b0d7c10 */ /* 0x002fc6000ff3e0ff */
[----:B------:R-:W-:Y:S01]  /*01a0*/  @P0 IMAD R0, R5, UR7, R0 ;  /* 0x0000000705000c24 */ /* 0x000fe2000f8e0200 */
[----:B------:R-:W-:Y:S01]  /*01b0*/  @!P0 IADD3.X R5, PT, PT, R4, UR9, RZ, P1, !PT ;  /* 0x0000000904058c10 */ /* 0x000fe20008ffe4ff */
[----:B------:R-:W-:-:S03]  /*01c0*/  @!P0 IMAD.MOV.U32 R4, RZ, RZ, R13 ;  /* 0x000000ffff048224 */ /* 0x000fc600078e000d */
[----:B---3--:R-:W-:-:S04]  /*01d0*/  @P0 IADD3 R6, P2, PT, R0, R6, RZ ;  /* 0x0000000600060210 */ /* 0x008fc80007f5e0ff */
[----:B------:R-:W-:Y:S01]  /*01e0*/  @P0 LEA.HI.X.SX32 R7, R0, R7, 0x1, P2 ;  /* 0x0000000700070211 */ /* 0x000fe200010f0eff */
[----:B--2---:R0:W-:Y:S05]  /*01f0*/  @!P0 STG.E.U8 desc[UR4][R4.64], R3 ;  /* 0x0000000304008986 */ /* 0x0041ea000c101104 */
[----:B------:R-:W2:Y:S01]  /*0200*/  @P0 LDG.E.U8 R7, desc[UR4][R6.64] ;  /* 0x0000000406070981 */ /* 0x000ea2000c1e1100 */
[----:B------:R-:W-:Y:S02]  /*0210*/  ISETP.NE.AND P2, PT, R9, UR6, PT ;  /* 0x0000000609007c0c */ /* 0x000fe4000bf45270 */
[----:B------:R-:W-:Y:S01]  /*0220*/  @P0 LEA.HI.X.SX32 R0, R11, UR9, 0x1, P1 ;  /* 0x000000090b000c11 */ /* 0x000fe200088f0eff */
[----:B------:R-:W-:-:S04]  /*0230*/  @P0 IMAD.MOV.U32 R4, RZ, RZ, R13 ;  /* 0x000000ffff040224 */ /* 0x000fc800078e000d */
[----:B------:R-:W-:-:S05]  /*0240*/  @P0 IMAD.MOV.U32 R5, RZ, RZ, R0 ;  /* 0x000000ffff050224 */ /* 0x000fca00078e0000 */
[----:B--2---:R0:W-:Y:S01]  /*0250*/  @P0 STG.E.U8 desc[UR4][R4.64], R7 ;  /* 0x0000000704000986 */ /* 0x0041e2000c101104 */
[----:B------:R-:W-:Y:S05]  /*0260*/  @P2 EXIT ;  /* 0x000000000000294d */ /* 0x000fea0003800000 */
[----:B------:R-:W-:-:S05]  /*0270*/  IMAD.MOV.U32 R2, RZ, RZ, 0xff ;  /* 0x000000ffff027424 */ /* 0x000fca00078e00ff */
[----:B------:R-:W-:Y:S01]  /*0280*/  STG.E.U8 desc[UR4][R4.64], R2 ;  /* 0x0000000204007986 */ /* 0x000fe2000c101104 */
[----:B------:R-:W-:Y:S05]  /*0290*/  EXIT ;  /* 0x000000000000794d */ /* 0x000fea0003800000 */
.L_x_0:
[----:B------:R-:W-:-:S00]  /*02a0*/  BRA `(.L_x_0) ;  /* 0xfffffffc00fc7947 */ /* 0x000fc0000383ffff */
[----:B------:R-:W-:-:S00]  /*02b0*/  NOP ;  /* 0x0000000000007918 */ /* 0x000fc00000000000 */
        /* <DEDUP_REMOVED lines=12> */
.L_x_51:


//--------------------- .text._ZN7kernels18FFTMagnitudeKernelEiiP6float2Ph --------------------------
	.section	.text._ZN7kernels18FFTMagnitudeKernelEiiP6float2Ph,"ax",@progbits
	.align	128
        .global         _ZN7kernels18FFTMagnitudeKernelEiiP6float2Ph
        .type           _ZN7kernels18FFTMagnitudeKernelEiiP6float2Ph,@function
        .size           _ZN7kernels18FFTMagnitudeKernelEiiP6float2Ph,(.L_x_48 - _ZN7kernels18FFTMagnitudeKernelEiiP6float2Ph)
        .other          _ZN7kernels18FFTMagnitudeKernelEiiP6float2Ph,@"STO_CUDA_ENTRY STV_DEFAULT"
_ZN7kernels18FFTMagnitudeKernelEiiP6float2Ph:
.text._ZN7kernels18FFTMagnitudeKernelEiiP6float2Ph:
[----:B------:R-:W-:Y:S01]  /*0000*/  LDC R1, c[0x0][0x37c] ;  /* 0x0000df00ff017b82 */ /* 0x000fe20000000800 */
[----:B------:R-:W0:Y:S07]  /*0010*/  S2R R4, SR_CTAID.X ;  /* 0x0000000000047919 */ /* 0x000e2e0000002500 */
[----:B------:R-:W1:Y:S01]  /*0020*/  LDC.64 R2, c[0x0][0x380] ;  /* 0x0000e000ff027b82 */ /* 0x000e620000000a00 */
[----:B------:R-:W0:Y:S01]  /*0030*/  LDCU UR4, c[0x0][0x360] ;  /* 0x00006c00ff0477ac */ /* 0x000e220008000800 */
[----:B------:R-:W0:Y:S01]  /*0040*/  S2R R5, SR_TID.X ;  /* 0x0000000000057919 */ /* 0x000e220000002100 */
[----:B------:R-:W2:Y:S01]  /*0050*/  LDCU UR5, c[0x0][0x364] ;  /* 0x00006c80ff0577ac */ /* 0x000ea20008000800 */
[----:B------:R-:W2:Y:S01]  /*0060*/  S2R R0, SR_CTAID.Y ;  /* 0x0000000000007919 */ /* 0x000ea20000002600 */
[----:B------:R-:W2:Y:S01]  /*0070*/  S2R R7, SR_TID.Y ;  /* 0x0000000000077919 */ /* 0x000ea20000002200 */
[----:B0-----:R-:W-:-:S05]  /*0080*/  IMAD R4, R4, UR4, R5 ;  /* 0x0000000404047c24 */ /* 0x001fca000f8e0205 */
[----:B-1----:R-:W-:Y:S01]  /*0090*/  ISETP.GE.AND P0, PT, R4, R3, PT ;  /* 0x000000030400720c */ /* 0x002fe20003f06270 */
[----:B--2---:R-:W-:-:S05]  /*00a0*/  IMAD R5, R0, UR5, R7 ;  /* 0x0000000500057c24 */ /* 0x004fca000f8e0207 */
[----:B------:R-:W-:-:S13]  /*00b0*/  ISETP.GE.OR P0, PT, R5, R2, P0 ;  /* 0x000000020500720c */ /* 0x000fda0000706670 */
[----:B------:R-:W-:Y:S05]  /*00c0*/  @P0 EXIT ;  /* 0x000000000000094d */ /* 0x000fea0003800000 */
[-C--:B------:R-:W-:Y:S01]  /*00d0*/  IABS R0, R3.reuse ;  /* 0x0000000300007213 */ /* 0x080fe20000000000 */
[----:B------:R-:W0:Y:S01]  /*00e0*/  I2F.U32.RP R10, R2 ;  /* 0x00000002000a7306 */ /* 0x000e220000209000 */
[----:B------:R-:W-:Y:S01]  /*00f0*/  LEA.HI R11, R3, R3, RZ, 0x1 ;  /* 0x00000003030b7211 */ /* 0x000fe200078f08ff */
[----:B------:R-:W1:Y:S01]  /*0100*/  LDCU.64 UR4, c[0x0][0x358] ;  /* 0x00006b00ff0477ac */ /* 0x000e620008000a00 */
[----:B------:R-:W-:Y:S02]  /*0110*/  ISETP.NE.U32.AND P2, PT, R2, RZ, PT ;  /* 0x000000ff0200720c */ /* 0x000fe40003f45070 */
[----:B------:R-:W-:Y:S02]  /*0120*/  LEA.HI.SX32 R11, R11, R4, 0x1f ;  /* 0x000000040b0b7211 */ /* 0x000fe400078ffaff */
[----:B------:R-:W-:Y:S01]  /*0130*/  ISETP.NE.AND P3, PT, R3, RZ, PT ;  /* 0x000000ff0300720c */ /* 0x000fe20003f65270 */
[----:B------:R-:W2:Y:S01]  /*0140*/  I2F.RP R12, R0 ;  /* 0x00000000000c7306 */ /* 0x000ea20000209400 */
[----:B------:R-:W-:-:S07]  /*0150*/  ISETP.GE.AND P4, PT, R11, RZ, PT ;  /* 0x000000ff0b00720c */ /* 0x000fce0003f86270 */
[----:B0-----:R-:W0:Y:S08]  /*0160*/  MUFU.RCP R10, R10 ;  /* 0x0000000a000a7308 */ /* 0x001e300000001000 */
[----:B--2---:R-:W2:Y:S01]  /*0170*/  MUFU.RCP R12, R12 ;  /* 0x0000000c000c7308 */ /* 0x004ea20000001000 */
[----:B0-----:R-:W-:Y:S01]  /*0180*/  VIADD R6, R10, 0xffffffe ;  /* 0x0ffffffe0a067836 */ /* 0x001fe20000000000 */
[----:B------:R-:W-:-:S06]  /*0190*/  IABS R10, R11 ;  /* 0x0000000b000a7213 */ /* 0x000fcc0000000000 */
[----:B------:R0:W3:Y:S01]  /*01a0*/  F2I.FTZ.U32.TRUNC.NTZ R7, R6 ;  /* 0x0000000600077305 */ /* 0x0000e2000021f000 */
[----:B--2---:R-:W-:-:S07]  /*01b0*/  VIADD R8, R12, 0xffffffe ;  /* 0x0ffffffe0c087836 */ /* 0x004fce0000000000 */
[----:B------:R2:W4:Y:S01]  /*01c0*/  F2I.FTZ.U32.TRUNC.NTZ R9, R8 ;  /* 0x0000000800097305 */ /* 0x000522000021f000 */
[----:B0-----:R-:W-:Y:S02]  /*01d0*/  IMAD.MOV.U32 R6, RZ, RZ, RZ ;  /* 0x000000ffff067224 */ /* 0x001fe400078e00ff */
[----:B---3--:R-:W-:Y:S02]  /*01e0*/  IMAD.MOV R15, RZ, RZ, -R7 ;  /* 0x000000ffff0f7224 */ /* 0x008fe400078e0a07 */
[----:B--2---:R-:W-:Y:S02]  /*01f0*/  HFMA2 R8, -RZ, RZ, 0, 0 ;  /* 0x00000000ff087431 */ /* 0x004fe400000001ff */
[----:B----4-:R-:W-:-:S04]  /*0200*/  IMAD.MOV R13, RZ, RZ, -R9 ;  /* 0x000000ffff0d7224 */ /* 0x010fc800078e0a09 */
[----:B------:R-:W-:-:S04]  /*0210*/  IMAD R13, R13, R0, RZ ;  /* 0x000000000d0d7224 */ /* 0x000fc800078e02ff */
[----:B------:R-:W-:-:S04]  /*0220*/  IMAD.HI.U32 R8, R9, R13, R8 ;  /* 0x0000000d09087227 */ /* 0x000fc800078e0008 */
[----:B------:R-:W-:Y:S02]  /*0230*/  IMAD R9, R15, R2, RZ ;  /* 0x000000020f097224 */ /* 0x000fe400078e02ff */
[----:B------:R-:W-:Y:S02]  /*0240*/  IMAD.MOV.U32 R13, RZ, RZ, R10 ;  /* 0x000000ffff0d7224 */ /* 0x000fe400078e000a */
[----:B------:R-:W-:Y:S01]  /*0250*/  IMAD.HI.U32 R6, R7, R9, R6 ;  /* 0x0000000907067227 */ /* 0x000fe200078e0006 */
[----:B------:R-:W-:-:S03]  /*0260*/  LEA.HI R7, R2, R5, RZ, 0x1f ;  /* 0x0000000502077211 */ /* 0x000fc600078ff8ff */
[----:B------:R-:W-:-:S04]  /*0270*/  IMAD.HI.U32 R8, R8, R13, RZ ;  /* 0x0000000d08087227 */ /* 0x000fc800078e00ff */
[----:B------:R-:W-:Y:S02]  /*0280*/  IMAD.MOV R8, RZ, RZ, -R8 ;  /* 0x000000ffff087224 */ /* 0x000fe400078e0a08 */
[----:B------:R-:W-:-:S04]  /*0290*/  IMAD.HI.U32 R6, R6, R7, RZ ;  /* 0x0000000706067227 */ /* 0x000fc800078e00ff */
[----:B------:R-:W-:Y:S02]  /*02a0*/  IMAD R13, R0, R8, R13 ;  /* 0x00000008000d7224 */ /* 0x000fe400078e020d */
[----:B------:R-:W-:-:S03]  /*02b0*/  IMAD.MOV R6, RZ, RZ, -R6 ;  /* 0x000000ffff067224 */ /* 0x000fc600078e0a06 */
[----:B------:R-:W-:Y:S01]  /*02c0*/  ISETP.GT.U32.AND P0, PT, R0, R13, PT ;  /* 0x0000000d0000720c */ /* 0x000fe20003f04070 */
[----:B------:R-:W-:Y:S02]  /*02d0*/  IMAD R9, R2, R6, R7 ;  /* 0x0000000602097224 */ /* 0x000fe400078e0207 */
[----:B------:R-:W0:Y:S03]  /*02e0*/  LDC.64 R6, c[0x0][0x388] ;  /* 0x0000e200ff067b82 */ /* 0x000e260000000a00 */
[----:B------:R-:W-:-:S07]  /*02f0*/  ISETP.GE.U32.AND P1, PT, R9, R2, PT ;  /* 0x000000020900720c */ /* 0x000fce0003f26070 */
[----:B------:R-:W-:-:S04]  /*0300*/  @!P0 IADD3 R13, PT, PT, R13, -R0, RZ ;  /* 0x800000000d0d8210 */ /* 0x000fc80007ffe0ff */
[----:B------:R-:W-:Y:S02]  /*0310*/  ISETP.GT.U32.AND P0, PT, R0, R13, PT ;  /* 0x0000000d0000720c */ /* 0x000fe40003f04070 */
[----:B------:R-:W-:-:S05]  /*0320*/  @P1 IMAD.IADD R9, R9, 0x1, -R2 ;  /* 0x0000000109091824 */ /* 0x000fca00078e0a02 */
[----:B------:R-:W-:-:S06]  /*0330*/  ISETP.GE.U32.AND P1, PT, R9, R2, PT ;  /* 0x000000020900720c */ /* 0x000fcc0003f26070 */
[----:B------:R-:W-:-:S05]  /*0340*/  @!P0 IMAD.IADD R13, R13, 0x1, -R0 ;  /* 0x000000010d0d8824 */ /* 0x000fca00078e0a00 */
[----:B------:R-:W-:Y:S02]  /*0350*/  @!P4 IADD3 R13, PT, PT, -R13, RZ, RZ ;  /* 0x000000ff0d0dc210 */ /* 0x000fe40007ffe1ff */
[----:B------:R-:W-:Y:S01]  /*0360*/  @P1 IMAD.IADD R9, R9, 0x1, -R2 ;  /* 0x0000000109091824 */ /* 0x000fe200078e0a02 */
[----:B------:R-:W-:Y:S02]  /*0370*/  @!P2 LOP3.LUT R9, RZ, R2, RZ, 0x33, !PT ;  /* 0x00000002ff09a212 */ /* 0x000fe400078e33ff */
[----:B------:R-:W-:-:S05]  /*0380*/  @!P3 LOP3.LUT R13, RZ, R3, RZ, 0x33, !PT ;  /* 0x00000003ff0db212 */ /* 0x000fca00078e33ff */
[----:B------:R-:W-:-:S04]  /*0390*/  IMAD R3, R9, R3, R13 ;  /* 0x0000000309037224 */ /* 0x000fc800078e020d */
[----:B0-----:R-:W-:-:S06]  /*03a0*/  IMAD.WIDE R6, R3, 0x8, R6 ;  /* 0x0000000803067825 */ /* 0x001fcc00078e0206 */
[----:B-1----:R-:W2:Y:S01]  /*03b0*/  LDG.E.64 R6, desc[UR4][R6.64] ;  /* 0x0000000406067981 */ /* 0x002ea2000c1e1b00 */
[----:B------:R-:W-:Y:S01]  /*03c0*/  BSSY.RECONVERGENT B0, `(.L_x_1) ;  /* 0x000000e000007945 */ /* 0x000fe20003800200 */
[----:B--2---:R-:W-:-:S04]  /*03d0*/  FSETP.GT.AND P0, PT, |R6|, |R7|, PT ;  /* 0x400000070600720b */ /* 0x004fc80003f04200 */
[----:B------:R-:W-:Y:S02]  /*03e0*/  FSEL R3, |R6|, |R7|, P0 ;  /* 0x4000000706037208 */ /* 0x000fe40000000200 */
[----:B------:R-:W-:Y:S02]  /*03f0*/  FSEL R0, |R7|, |R6|, P0 ;  /* 0x4000000607007208 */ /* 0x000fe40000000200 */
[----:B------:R-:W0:Y:S08]  /*0400*/  MUFU.RCP R2, R3 ;  /* 0x0000000300027308 */ /* 0x000e300000001000 */
[----:B------:R-:W1:Y:S01]  /*0410*/  FCHK P0, R0, R3 ;  /* 0x0000000300007302 */ /* 0x000e620000000000 */
[----:B0-----:R-:W-:-:S04]  /*0420*/  FFMA R9, -R3, R2, 1 ;  /* 0x3f80000003097423 */ /* 0x001fc80000000102 */
[----:B------:R-:W-:-:S04]  /*0430*/  FFMA R9, R2, R9, R2 ;  /* 0x0000000902097223 */ /* 0x000fc80000000002 */
[----:B------:R-:W-:-:S04]  /*0440*/  FFMA R2, R0, R9, RZ ;  /* 0x0000000900027223 */ /* 0x000fc800000000ff */
[----:B------:R-:W-:-:S04]  /*0450*/  FFMA R8, -R3, R2, R0 ;  /* 0x0000000203087223 */ /* 0x000fc80000000100 */
[----:B------:R-:W-:Y:S01]  /*0460*/  FFMA R2, R9, R8, R2 ;  /* 0x0000000809027223 */ /* 0x000fe20000000002 */
[----:B-1----:R-:W-:Y:S06]  /*0470*/  @!P0 BRA `(.L_x_2) ;  /* 0x0000000000088947 */ /* 0x002fec0003800000 */
[----:B------:R-:W-:-:S07]  /*0480*/  MOV R8, 0x4a0 ;  /* 0x000004a000087802 */ /* 0x000fce0000000f00 */
[----:B------:R-:W-:Y:S05]  /*0490*/  CALL.REL.NOINC `($__internal_1_$__cuda_sm3x_div_rn_noftz_f32_slowpath) ;  /* 0x0000000400147944 */ /* 0x000fea0003c00000 */
.L_x_2:
[----:B------:R-:W-:Y:S05]  /*04a0*/  BSYNC.RECONVERGENT B0 ;  /* 0x0000000000007941 */ /* 0x000fea0003800200 */
.L_x_1:
[----:B------:R-:W-:Y:S01]  /*04b0*/  FFMA R9, R2, R2, 1 ;  /* 0x3f80000002097423 */ /* 0x000fe20000000002 */
[----:B------:R-:W-:Y:S03]  /*04c0*/  BSSY.RECONVERGENT B0, `(.L_x_3) ;  /* 0x000000c000007945 */ /* 0x000fe60003800200 */
[----:B------:R-:W-:Y:S01]  /*04d0*/  VIADD R2, R9, 0xf3000000 ;  /* 0xf300000009027836 */ /* 0x000fe20000000000 */
[----:B------:R0:W1:Y:S04]  /*04e0*/  MUFU.RSQ R8, R9 ;  /* 0x0000000900087308 */ /* 0x0000680000001400 */
[----:B------:R-:W-:-:S13]  /*04f0*/  ISETP.GT.U32.AND P0, PT, R2, 0x727fffff, PT ;  /* 0x727fffff0200780c */ /* 0x000fda0003f04070 */
[----:B01----:R-:W-:Y:S05]  /*0500*/  @!P0 BRA `(.L_x_4) ;  /* 0x00000000000c8947 */ /* 0x003fea0003800000 */
[----:B------:R-:W-:-:S07]  /*0510*/  MOV R13, 0x530 ;  /* 0x00000530000d7802 */ /* 0x000fce0000000f00 */
[----:B------:R-:W-:Y:S05]  /*0520*/  CALL.REL.NOINC `($__internal_0_$__cuda_sm20_sqrt_rn_f32_slowpath) ;  /* 0x0000000000907944 */ /* 0x000fea0003c00000 */
[----:B------:R-:W-:Y:S05]  /*0530*/  BRA `(.L_x_5) ;  /* 0x0000000000107947 */ /* 0x000fea0003800000 */
.L_x_4:
[----:B------:R-:W-:Y:S01]  /*0540*/  FMUL.FTZ R2, R9, R8 ;  /* 0x0000000809027220 */ /* 0x000fe20000410000 */
[----:B------:R-:W-:-:S03]  /*0550*/  FMUL.FTZ R8, R8, 0.5 ;  /* 0x3f00000008087820 */ /* 0x000fc60000410000 */
[----:B------:R-:W-:-:S04]  /*0560*/  FFMA R9, -R2, R2, R9 ;  /* 0x0000000202097223 */ /* 0x000fc80000000109 */
[----:B------:R-:W-:-:S07]  /*0570*/  FFMA R2, R9, R8, R2 ;  /* 0x0000000809027223 */ /* 0x000fce0000000002 */
.L_x_5:
[----:B------:R-:W-:Y:S05]  /*0580*/  BSYNC.RECONVERGENT B0 ;  /* 0x0000000000007941 */ /* 0x000fea0003800200 */
.L_x_3:
[C---:B------:R-:W-:Y:S01]  /*0590*/  FMNMX R0, R3.reuse, R0, !PT ;  /* 0x0000000003007209 */ /* 0x040fe20007800000 */
[C---:B------:R-:W-:Y:S01]  /*05a0*/  FMUL R2, R3.reuse, R2 ;  /* 0x0000000203027220 */ /* 0x040fe20000400000 */
[----:B------:R-:W-:Y:S01]  /*05b0*/  FADD R7, |R6|, |R7| ;  /* 0x4000000706077221 */ /* 0x000fe20000000200 */
[----:B------:R-:W-:Y:S01]  /*05c0*/  FSETP.NEU.AND P1, PT, R3, RZ, PT ;  /* 0x000000ff0300720b */ /* 0x000fe20003f2d000 */
[----:B------:R-:W-:Y:S01]  /*05d0*/  IMAD.MOV.U32 R3, RZ, RZ, 0x3851b717 ;  /* 0x3851b717ff037424 */ /* 0x000fe200078e00ff */
[----:B------:R-:W-:Y:S01]  /*05e0*/  FSETP.GT.AND P0, PT, R0, 3.40282346638528859812e+38, PT ;  /* 0x7f7fffff0000780b */ /* 0x000fe20003f04000 */
[----:B------:R-:W-:Y:S01]  /*05f0*/  IMAD.MOV.U32 R0, RZ, RZ, 0x469c4000 ;  /* 0x469c4000ff007424 */ /* 0x000fe200078e00ff */
[----:B------:R-:W-:Y:S11]  /*0600*/  BSSY.RECONVERGENT B0, `(.L_x_6) ;  /* 0x000000e000007945 */ /* 0x000ff60003800200 */
[----:B------:R-:W-:Y:S01]  /*0610*/  @!P0 FSEL R7, R7, R2, !P1 ;  /* 0x0000000207078208 */ /* 0x000fe20004800000 */
[----:B------:R-:W-:-:S04]  /*0620*/  FFMA R2, R3, -R0, 1 ;  /* 0x3f80000003027423 */ /* 0x000fc80000000800 */
[----:B------:R-:W-:Y:S01]  /*0630*/  FMUL R0, R7, 255 ;  /* 0x437f000007007820 */ /* 0x000fe20000400000 */
[----:B------:R-:W-:-:S03]  /*0640*/  FFMA R3, R2, R3, 4.9999998736893758178e-05 ;  /* 0x3851b71702037423 */ /* 0x000fc60000000003 */
[----:B------:R-:W0:Y:S01]  /*0650*/  FCHK P0, R0, 20000 ;  /* 0x469c400000007902 */ /* 0x000e220000000000 */
[----:B------:R-:W-:-:S04]  /*0660*/  FFMA R2, R0, R3, RZ ;  /* 0x0000000300027223 */ /* 0x000fc800000000ff */
[----:B------:R-:W-:-:S04]  /*0670*/  FFMA R6, R2, -20000, R0 ;  /* 0xc69c400002067823 */ /* 0x000fc80000000000 */
[----:B------:R-:W-:Y:S01]  /*0680*/  FFMA R6, R3, R6, R2 ;  /* 0x0000000603067223 */ /* 0x000fe20000000002 */
[----:B0-----:R-:W-:Y:S06]  /*0690*/  @!P0 BRA `(.L_x_7) ;  /* 0x0000000000108947 */ /* 0x001fec0003800000 */
[----:B------:R-:W-:Y:S02]  /*06a0*/  MOV R3, 0x469c4000 ;  /* 0x469c400000037802 */ /* 0x000fe40000000f00 */
[----:B------:R-:W-:-:S07]  /*06b0*/  MOV R8, 0x6d0 ;  /* 0x000006d000087802 */ /* 0x000fce0000000f00 */
[----:B------:R-:W-:Y:S05]  /*06c0*/  CALL.REL.NOINC `($__internal_1_$__cuda_sm3x_div_rn_noftz_f32_slowpath) ;  /* 0x0000000000887944 */ /* 0x000fea0003c00000 */
[----:B------:R-:W-:-:S07]  /*06d0*/  IMAD.MOV.U32 R6, RZ, RZ, R2 ;  /* 0x000000ffff067224 */ /* 0x000fce00078e0002 */
.L_x_7:
[----:B------:R-:W-:Y:S05]  /*06e0*/  BSYNC.RECONVERGENT B0 ;  /* 0x0000000000007941 */ /* 0x000fea0003800200 */
.L_x_6:
[----:B------:R-:W0:Y:S01]  /*06f0*/  LDCU UR8, c[0x0][0x384] ;  /* 0x00007080ff0877ac */ /* 0x000e220008000800 */
[----:B------:R-:W1:Y:S01]  /*0700*/  F2I.U32.TRUNC.NTZ R7, R6 ;  /* 0x0000000600077305 */ /* 0x000e62000020f000 */
[----:B------:R-:W2:Y:S01]  /*0710*/  LDCU.64 UR6, c[0x0][0x390] ;  /* 0x00007200ff0677ac */ /* 0x000ea20008000a00 */
[----:B0-----:R-:W-:-:S05]  /*0720*/  IMAD R4, R5, UR8, R4 ;  /* 0x0000000805047c24 */ /* 0x001fca000f8e0204 */
[----:B--2---:R-:W-:-:S04]  /*0730*/  IADD3 R2, P0, PT, R4, UR6, RZ ;  /* 0x0000000604027c10 */ /* 0x004fc8000ff1e0ff */
[----:B------:R-:W-:-:S05]  /*0740*/  LEA.HI.X.SX32 R3, R4, UR7, 0x1, P0 ;  /* 0x0000000704037c11 */ /* 0x000fca00080f0eff */
[----:B-1----:R-:W-:Y:S01]  /*0750*/  STG.E.U8 desc[UR4][R2.64], R7 ;  /* 0x0000000702007986 */ /* 0x002fe2000c101104 */
[----:B------:R-:W-:Y:S05]  /*0760*/  EXIT ;  /* 0x000000000000794d */ /* 0x000fea0003800000 */
        .weak           $__internal_0_$__cuda_sm20_sqrt_rn_f32_slowpath
        .type           $__internal_0_$__cuda_sm20_sqrt_rn_f32_slowpath,@function
        .size           $__internal_0_$__cuda_sm20_sqrt_rn_f32_slowpath,($__internal_1_$__cuda_sm3x_div_rn_noftz_f32_slowpath - $__internal_0_$__cuda_sm20_sqrt_rn_f32_slowpath)
$__internal_0_$__cuda_sm20_sqrt_rn_f32_slowpath:
[----:B------:R-:W-:-:S13]  /*0770*/  LOP3.LUT P0, RZ, R9, 0x7fffffff, RZ, 0xc0, !PT ;  /* 0x7fffffff09ff7812 */ /* 0x000fda000780c0ff */
[----:B------:R-:W-:Y:S01]  /*0780*/  @!P0 IMAD.MOV.U32 R8, RZ, RZ, R9 ;  /* 0x000000ffff088224 */ /* 0x000fe200078e0009 */
[----:B------:R-:W-:Y:S06]  /*0790*/  @!P0 BRA `(.L_x_8) ;  /* 0x0000000000448947 */ /* 0x000fec0003800000 */
[----:B------:R-:W-:Y:S01]  /*07a0*/  FSETP.GEU.FTZ.AND P0, PT, R9, RZ, PT ;  /* 0x000000ff0900720b */ /* 0x000fe20003f1e000 */
[----:B------:R-:W-:-:S12]  /*07b0*/  IMAD.MOV.U32 R2, RZ, RZ, R9 ;  /* 0x000000ffff027224 */ /* 0x000fd800078e0009 */
[----:B------:R-:W-:Y:S01]  /*07c0*/  @!P0 MOV R8, 0x7fffffff ;  /* 0x7fffffff00088802 */ /* 0x000fe20000000f00 */
[----:B------:R-:W-:Y:S06]  /*07d0*/  @!P0 BRA `(.L_x_8) ;  /* 0x0000000000348947 */ /* 0x000fec0003800000 */
[----:B------:R-:W-:-:S13]  /*07e0*/  FSETP.GTU.FTZ.AND P0, PT, |R2|, +INF , PT ;  /* 0x7f8000000200780b */ /* 0x000fda0003f1c200 */
[----:B------:R-:W-:Y:S01]  /*07f0*/  @P0 FADD.FTZ R8, R2, 1 ;  /* 0x3f80000002080421 */ /* 0x000fe20000010000 */
[----:B------:R-:W-:Y:S06]  /*0800*/  @P0 BRA `(.L_x_8) ;  /* 0x0000000000280947 */ /* 0x000fec0003800000 */
[----:B------:R-:W-:-:S13]  /*0810*/  FSETP.NEU.FTZ.AND P0, PT, |R2|, +INF , PT ;  /* 0x7f8000000200780b */ /* 0x000fda0003f1d200 */
[----:B------:R-:W-:-:S04]  /*0820*/  @P0 FFMA R9, R2, 1.84467440737095516160e+19, RZ ;  /* 0x5f80000002090823 */ /* 0x000fc800000000ff */
[----:B------:R-:W0:Y:S02]  /*0830*/  @P0 MUFU.RSQ R8, R9 ;  /* 0x0000000900080308 */ /* 0x000e240000001400 */
[----:B0-----:R-:W-:Y:S01]  /*0840*/  @P0 FMUL.FTZ R10, R9, R8 ;  /* 0x00000008090a0220 */ /* 0x001fe20000410000 */
[----:B------:R-:W-:Y:S01]  /*0850*/  @P0 FMUL.FTZ R12, R8, 0.5 ;  /* 0x3f000000080c0820 */ /* 0x000fe20000410000 */
[----:B------:R-:W-:Y:S02]  /*0860*/  @!P0 IMAD.MOV.U32 R8, RZ, RZ, R2 ;  /* 0x000000ffff088224 */ /* 0x000fe400078e0002 */
[----:B------:R-:W-:-:S04]  /*0870*/  @P0 FADD.FTZ R11, -R10, -RZ ;  /* 0x800000ff0a0b0221 */ /* 0x000fc80000010100 */
[----:B------:R-:W-:-:S04]  /*0880*/  @P0 FFMA R11, R10, R11, R9 ;  /* 0x0000000b0a0b0223 */ /* 0x000fc80000000009 */
[----:B------:R-:W-:-:S04]  /*0890*/  @P0 FFMA R11, R11, R12, R10 ;  /* 0x0000000c0b0b0223 */ /* 0x000fc8000000000a */
[----:B------:R-:W-:-:S07]  /*08a0*/  @P0 FMUL.FTZ R8, R11, 2.3283064365386962891e-10 ;  /* 0x2f8000000b080820 */ /* 0x000fce0000410000 */
.L_x_8:
[----:B------:R-:W-:Y:S02]  /*08b0*/  HFMA2 R9, -RZ, RZ, 0, 0 ;  /* 0x00000000ff097431 */ /* 0x000fe400000001ff */
[----:B------:R-:W-:Y:S02]  /*08c0*/  IMAD.MOV.U32 R2, RZ, RZ, R8 ;  /* 0x000000ffff027224 */ /* 0x000fe400078e0008 */
[----:B------:R-:W-:-:S04]  /*08d0*/  IMAD.MOV.U32 R8, RZ, RZ, R13 ;  /* 0x000000ffff087224 */ /* 0x000fc800078e000d */
[----:B------:R-:W-:Y:S05]  /*08e0*/  RET.REL.NODEC R8 `(_ZN7kernels18FFTMagnitudeKernelEiiP6float2Ph) ;  /* 0xfffffff408c47950 */ /* 0x000fea0003c3ffff */
        .weak           $__internal_1_$__cuda_sm3x_div_rn_noftz_f32_slowpath
        .type           $__internal_1_$__cuda_sm3x_div_rn_noftz_f32_slowpath,@function
        .size           $__internal_1_$__cuda_sm3x_div_rn_noftz_f32_slowpath,(.L_x_48 - $__internal_1_$__cuda_sm3x_div_rn_noftz_f32_slowpath)
$__internal_1_$__cuda_sm3x_div_rn_noftz_f32_slowpath:
[----:B------:R-:W-:Y:S01]  /*08f0*/  SHF.R.U32.HI R10, RZ, 0x17, R3 ;  /* 0x00000017ff0a7819 */ /* 0x000fe20000011603 */
[----:B------:R-:W-:Y:S01]  /*0900*/  BSSY.RECONVERGENT B1, `(.L_x_9) ;  /* 0x0000064000017945 */ /* 0x000fe20003800200 */
[--C-:B------:R-:W-:Y:S02]  /*0910*/  SHF.R.U32.HI R2, RZ, 0x17, R0.reuse ;  /* 0x00000017ff027819 */ /* 0x100fe40000011600 */
[----:B------:R-:W-:Y:S02]  /*0920*/  LOP3.LUT R10, R10, 0xff, RZ, 0xc0, !PT ;  /* 0x000000ff0a0a7812 */ /* 0x000fe400078ec0ff */
[----:B------:R-:W-:Y:S01]  /*0930*/  LOP3.LUT R14, R2, 0xff, RZ, 0xc0, !PT ;  /* 0x000000ff020e7812 */ /* 0x000fe200078ec0ff */
[----:B------:R-:W-:Y:S01]  /*0940*/  IMAD.MOV.U32 R2, RZ, RZ, R0 ;  /* 0x000000ffff027224 */ /* 0x000fe200078e0000 */
[----:B------:R-:W-:Y:S01]  /*0950*/  MOV R11, R3 ;  /* 0x00000003000b7202 */ /* 0x000fe20000000f00 */
[----:B------:R-:W-:Y:S02]  /*0960*/  VIADD R13, R10, 0xffffffff ;  /* 0xffffffff0a0d7836 */ /* 0x000fe40000000000 */
[----:B------:R-:W-:-:S03]  /*0970*/  VIADD R12, R14, 0xffffffff ;  /* 0xffffffff0e0c7836 */ /* 0x000fc60000000000 */
[----:B------:R-:W-:-:S04]  /*0980*/  ISETP.GT.U32.AND P0, PT, R13, 0xfd, PT ;  /* 0x000000fd0d00780c */ /* 0x000fc80003f04070 */
[----:B------:R-:W-:-:S13]  /*0990*/  ISETP.GT.U32.OR P0, PT, R12, 0xfd, P0 ;  /* 0x000000fd0c00780c */ /* 0x000fda0000704470 */
[----:B------:R-:W-:Y:S01]  /*09a0*/  @!P0 IMAD.MOV.U32 R9, RZ, RZ, RZ ;  /* 0x000000ffff098224 */ /* 0x000fe200078e00ff */
[----:B------:R-:W-:Y:S06]  /*09b0*/  @!P0 BRA `(.L_x_10) ;  /* 0x00000000005c8947 */ /* 0x000fec0003800000 */
[----:B------:R-:W-:Y:S02]  /*09c0*/  FSETP.GTU.FTZ.AND P0, PT, |R0|, +INF , PT ;  /* 0x7f8000000000780b */ /* 0x000fe40003f1c200 */
[----:B------:R-:W-:-:S04]  /*09d0*/  FSETP.GTU.FTZ.AND P1, PT, |R3|, +INF , PT ;  /* 0x7f8000000300780b */ /* 0x000fc80003f3c200 */
[----:B------:R-:W-:-:S13]  /*09e0*/  PLOP3.LUT P0, PT, P0, P1, PT, 0xf8, 0x8f ;  /* 0x00000000008f781c */ /* 0x000fda0000703f70 */
[----:B------:R-:W-:Y:S05]  /*09f0*/  @P0 BRA `(.L_x_11) ;  /* 0x00000004004c0947 */ /* 0x000fea0003800000 */
[----:B------:R-:W-:-:S13]  /*0a00*/  LOP3.LUT P0, RZ, R11, 0x7fffffff, R2, 0xc8, !PT ;  /* 0x7fffffff0bff7812 */ /* 0x000fda000780c802 */
[----:B------:R-:W-:Y:S05]  /*0a10*/  @!P0 BRA `(.L_x_12) ;  /* 0x00000004003c8947 */ /* 0x000fea0003800000 */
[C---:B------:R-:W-:Y:S02]  /*0a20*/  FSETP.NEU.FTZ.AND P1, PT, |R0|.reuse, +INF , PT ;  /* 0x7f8000000000780b */ /* 0x040fe40003f3d200 */
[----:B------:R-:W-:Y:S02]  /*0a30*/  FSETP.NEU.FTZ.AND P2, PT, |R3|, +INF , PT ;  /* 0x7f8000000300780b */ /* 0x000fe40003f5d200 */
[----:B------:R-:W-:-:S11]  /*0a40*/  FSETP.NEU.FTZ.AND P0, PT, |R0|, +INF , PT ;  /* 0x7f8000000000780b */ /* 0x000fd60003f1d200 */
[----:B------:R-:W-:Y:S05]  /*0a50*/  @!P2 BRA !P1, `(.L_x_12) ;  /* 0x00000004002ca947 */ /* 0x000fea0004800000 */
[----:B------:R-:W-:-:S04]  /*0a60*/  LOP3.LUT P1, RZ, R2, 0x7fffffff, RZ, 0xc0, !PT ;  /* 0x7fffffff02ff7812 */ /* 0x000fc8000782c0ff */
[----:B------:R-:W-:-:S13]  /*0a70*/  PLOP3.LUT P1, PT, P2, P1, PT, 0x2f, 0xf2 ;  /* 0x0000000000f2781c */ /* 0x000fda0001722577 */
[----:B------:R-:W-:Y:S05]  /*0a80*/  @P1 BRA `(.L_x_13) ;  /* 0x0000000400181947 */ /* 0x000fea0003800000 */
[----:B------:R-:W-:-:S04]  /*0a90*/  LOP3.LUT P1, RZ, R11, 0x7fffffff, RZ, 0xc0, !PT ;  /* 0x7fffffff0bff7812 */ /* 0x000fc8000782c0ff */
[----:B------:R-:W-:-:S13]  /*0aa0*/  PLOP3.LUT P0, PT, P0, P1, PT, 0x2f, 0xf2 ;  /* 0x0000000000f2781c */ /* 0x000fda0000702577 */
[----:B------:R-:W-:Y:S05]  /*0ab0*/  @P0 BRA `(.L_x_14) ;  /* 0x0000000400000947 */ /* 0x000fea0003800000 */
[----:B------:R-:W-:Y:S02]  /*0ac0*/  ISETP.GE.AND P0, PT, R12, RZ, PT ;  /* 0x000000ff0c00720c */ /* 0x000fe40003f06270 */
[----:B------:R-:W-:-:S11]  /*0ad0*/  ISETP.GE.AND P1, PT, R13, RZ, PT ;  /* 0x000000ff0d00720c */ /* 0x000fd60003f26270 */
[----:B------:R-:W-:Y:S02]  /*0ae0*/  @P0 IMAD.MOV.U32 R9, RZ, RZ, RZ ;  /* 0x000000ffff090224 */ /* 0x000fe400078e00ff */
[----:B------:R-:W-:Y:S01]  /*0af0*/  @!P0 FFMA R2, R0, 1.84467440737095516160e+19, RZ ;  /* 0x5f80000000028823 */ /* 0x000fe200000000ff */
[----:B------:R-:W-:Y:S02]  /*0b00*/  @!P0 IMAD.MOV.U32 R9, RZ, RZ, -0x40 ;  /* 0xffffffc0ff098424 */ /* 0x000fe400078e00ff */
[----:B------:R-:W-:-:S03]  /*0b10*/  @!P1 FFMA R11, R3, 1.84467440737095516160e+19, RZ ;  /* 0x5f800000030b9823 */ /* 0x000fc600000000ff */
[----:B------:R-:W-:-:S07]  /*0b20*/  @!P1 IADD3 R9, PT, PT, R9, 0x40, RZ ;  /* 0x0000004009099810 */ /* 0x000fce0007ffe0ff */
.L_x_10:
[----:B------:R-:W-:Y:S01]  /*0b30*/  LEA R12, R10, 0xc0800000, 0x17 ;  /* 0xc08000000a0c7811 */ /* 0x000fe200078eb8ff */
[----:B------:R-:W-:Y:S04]  /*0b40*/  BSSY.RECONVERGENT B2, `(.L_x_15) ;  /* 0x0000036000027945 */ /* 0x000fe80003800200 */
[----:B------:R-:W-:Y:S02]  /*0b50*/  IMAD.IADD R12, R11, 0x1, -R12 ;  /* 0x000000010b0c7824 */ /* 0x000fe400078e0a0c */
[----:B------:R-:W-:Y:S02]  /*0b60*/  VIADD R11, R14, 0xffffff81 ;  /* 0xffffff810e0b7836 */ /* 0x000fe40000000000 */
[----:B------:R0:W1:Y:S01]  /*0b70*/  MUFU.RCP R13, R12 ;  /* 0x0000000c000d7308 */ /* 0x0000620000001000 */
[----:B------:R-:W-:Y:S01]  /*0b80*/  FADD.FTZ R15, -R12, -RZ ;  /* 0x800000ff0c0f7221 */ /* 0x000fe20000010100 */
[C---:B------:R-:W-:Y:S01]  /*0b90*/  IMAD R2, R11.reuse, -0x800000, R2 ;  /* 0xff8000000b027824 */ /* 0x040fe200078e0202 */
[----:B0-----:R-:W-:-:S05]  /*0ba0*/  IADD3 R12, PT, PT, R11, 0x7f, -R10 ;  /* 0x0000007f0b0c7810 */ /* 0x001fca0007ffe80a */
[----:B------:R-:W-:Y:S02]  /*0bb0*/  IMAD.IADD R9, R12, 0x1, R9 ;  /* 0x000000010c097824 */ /* 0x000fe400078e0209 */
[----:B-1----:R-:W-:-:S04]  /*0bc0*/  FFMA R14, R13, R15, 1 ;  /* 0x3f8000000d0e7423 */ /* 0x002fc8000000000f */
[----:B------:R-:W-:-:S04]  /*0bd0*/  FFMA R16, R13, R14, R13 ;  /* 0x0000000e0d107223 */ /* 0x000fc8000000000d */
[----:B------:R-:W-:-:S04]  /*0be0*/  FFMA R13, R2, R16, RZ ;  /* 0x00000010020d7223 */ /* 0x000fc800000000ff */
[----:B------:R-:W-:-:S04]  /*0bf0*/  FFMA R14, R15, R13, R2 ;  /* 0x0000000d0f0e7223 */ /* 0x000fc80000000002 */
[----:B------:R-:W-:-:S04]  /*0c00*/  FFMA R13, R16, R14, R13 ;  /* 0x0000000e100d7223 */ /* 0x000fc8000000000d */
[----:B------:R-:W-:-:S04]  /*0c10*/  FFMA R14, R15, R13, R2 ;  /* 0x0000000d0f0e7223 */ /* 0x000fc80000000002 */
[----:B------:R-:W-:-:S05]  /*0c20*/  FFMA R2, R16, R14, R13 ;  /* 0x0000000e10027223 */ /* 0x000fca000000000d */
[----:B------:R-:W-:-:S04]  /*0c30*/  SHF.R.U32.HI R10, RZ, 0x17, R2 ;  /* 0x00000017ff0a7819 */ /* 0x000fc80000011602 */
[----:B------:R-:W-:-:S04]  /*0c40*/  LOP3.LUT R10, R10, 0xff, RZ, 0xc0, !PT ;  /* 0x000000ff0a0a7812 */ /* 0x000fc800078ec0ff */
[----:B------:R-:W-:-:S05]  /*0c50*/  IADD3 R15, PT, PT, R10, R9, RZ ;  /* 0x000000090a0f7210 */ /* 0x000fca0007ffe0ff */
[----:B------:R-:W-:-:S05]  /*0c60*/  VIADD R10, R15, 0xffffffff ;  /* 0xffffffff0f0a7836 */ /* 0x000fca0000000000 */
[----:B------:R-:W-:-:S13]  /*0c70*/  ISETP.GE.U32.AND P0, PT, R10, 0xfe, PT ;  /* 0x000000fe0a00780c */ /* 0x000fda0003f06070 */
[----:B------:R-:W-:Y:S05]  /*0c80*/  @!P0 BRA `(.L_x_16) ;  /* 0x0000000000808947 */ /* 0x000fea0003800000 */
[----:B------:R-:W-:-:S13]  /*0c90*/  ISETP.GT.AND P0, PT, R15, 0xfe, PT ;  /* 0x000000fe0f00780c */ /* 0x000fda0003f04270 */
[----:B------:R-:W-:Y:S05]  /*0ca0*/  @P0 BRA `(.L_x_17) ;  /* 0x00000000006c0947 */ /* 0x000fea0003800000 */
[----:B------:R-:W-:-:S13]  /*0cb0*/  ISETP.GE.AND P0, PT, R15, 0x1, PT ;  /* 0x000000010f00780c */ /* 0x000fda0003f06270 */
[----:B------:R-:W-:Y:S05]  /*0cc0*/  @P0 BRA `(.L_x_18) ;  /* 0x0000000000740947 */ /* 0x000fea0003800000 */
[----:B------:R-:W-:Y:S02]  /*0cd0*/  ISETP.GE.AND P0, PT, R15, -0x18, PT ;  /* 0xffffffe80f00780c */ /* 0x000fe40003f06270 */
[----:B------:R-:W-:-:S11]  /*0ce0*/  LOP3.LUT R2, R2, 0x80000000, RZ, 0xc0, !PT ;  /* 0x8000000002027812 */ /* 0x000fd600078ec0ff */
[----:B------:R-:W-:Y:S05]  /*0cf0*/  @!P0 BRA `(.L_x_18) ;  /* 0x0000000000688947 */ /* 0x000fea0003800000 */
[CCC-:B------:R-:W-:Y:S01]  /*0d00*/  FFMA.RZ R9, R16.reuse, R14.reuse, R13.reuse ;  /* 0x0000000e10097223 */ /* 0x1c0fe2000000c00d */
[C---:B------:R-:W-:Y:S02]  /*0d10*/  VIADD R12, R15.reuse, 0x20 ;  /* 0x000000200f0c7836 */ /* 0x040fe40000000000 */
[CCC-:B------:R-:W-:Y:S01]  /*0d20*/  FFMA.RM R10, R16.reuse, R14.reuse, R13.reuse ;  /* 0x0000000e100a7223 */ /* 0x1c0fe2000000400d */
[----:B------:R-:W-:Y:S02]  /*0d30*/  ISETP.NE.AND P2, PT, R15, RZ, PT ;  /* 0x000000ff0f00720c */ /* 0x000fe40003f45270 */
[----:B------:R-:W-:Y:S01]  /*0d40*/  LOP3.LUT R11, R9, 0x7fffff, RZ, 0xc0, !PT ;  /* 0x007fffff090b7812 */ /* 0x000fe200078ec0ff */
[----:B------:R-:W-:Y:S01]  /*0d50*/  FFMA.RP R9, R16, R14, R13 ;  /* 0x0000000e10097223 */ /* 0x000fe2000000800d */
[----:B------:R-:W-:Y:S01]  /*0d60*/  IMAD.MOV R13, RZ, RZ, -R15 ;  /* 0x000000ffff0d7224 */ /* 0x000fe200078e0a0f */
[----:B------:R-:W-:Y:S02]  /*0d70*/  ISETP.NE.AND P1, PT, R15, RZ, PT ;  /* 0x000000ff0f00720c */ /* 0x000fe40003f25270 */
[----:B------:R-:W-:-:S02]  /*0d80*/  LOP3.LUT R11, R11, 0x800000, RZ, 0xfc, !PT ;  /* 0x008000000b0b7812 */ /* 0x000fc400078efcff */
[----:B------:R-:W-:Y:S02]  /*0d90*/  FSETP.NEU.FTZ.AND P0, PT, R9, R10, PT ;  /* 0x0000000a0900720b */ /* 0x000fe40003f1d000 */
[----:B------:R-:W-:Y:S02]  /*0da0*/  SHF.L.U32 R12, R11, R12, RZ ;  /* 0x0000000c0b0c7219 */ /* 0x000fe400000006ff */
[----:B------:R-:W-:Y:S02]  /*0db0*/  SEL R10, R13, RZ, P2 ;  /* 0x000000ff0d0a7207 */ /* 0x000fe40001000000 */
[----:B------:R-:W-:Y:S02]  /*0dc0*/  ISETP.NE.AND P1, PT, R12, RZ, P1 ;  /* 0x000000ff0c00720c */ /* 0x000fe40000f25270 */
[----:B------:R-:W-:Y:S02]  /*0dd0*/  SHF.R.U32.HI R10, RZ, R10, R11 ;  /* 0x0000000aff0a7219 */ /* 0x000fe4000001160b */
[----:B------:R-:W-:-:S02]  /*0de0*/  PLOP3.LUT P0, PT, P0, P1, PT, 0xf8, 0x8f ;  /* 0x00000000008f781c */ /* 0x000fc40000703f70 */
[----:B------:R-:W-:Y:S02]  /*0df0*/  SHF.R.U32.HI R12, RZ, 0x1, R10 ;  /* 0x00000001ff0c7819 */ /* 0x000fe4000001160a */
[----:B------:R-:W-:-:S04]  /*0e00*/  SEL R9, RZ, 0x1, !P0 ;  /* 0x00000001ff097807 */ /* 0x000fc80004000000 */
[----:B------:R-:W-:-:S04]  /*0e10*/  LOP3.LUT R9, R9, 0x1, R12, 0xf8, !PT ;  /* 0x0000000109097812 */ /* 0x000fc800078ef80c */
[----:B------:R-:W-:-:S04]  /*0e20*/  LOP3.LUT R9, R9, R10, RZ, 0xc0, !PT ;  /* 0x0000000a09097212 */ /* 0x000fc800078ec0ff */
[----:B------:R-:W-:-:S04]  /*0e30*/  IADD3 R9, PT, PT, R12, R9, RZ ;  /* 0x000000090c097210 */ /* 0x000fc80007ffe0ff */
[----:B------:R-:W-:Y:S01]  /*0e40*/  LOP3.LUT R2, R9, R2, RZ, 0xfc, !PT ;  /* 0x0000000209027212 */ /* 0x000fe200078efcff */
[----:B------:R-:W-:Y:S06]  /*0e50*/  BRA `(.L_x_18) ;  /* 0x0000000000107947 */ /* 0x000fec0003800000 */
.L_x_17:
[----:B------:R-:W-:-:S04]  /*0e60*/  LOP3.LUT R2, R2, 0x80000000, RZ, 0xc0, !PT ;  /* 0x8000000002027812 */ /* 0x000fc800078ec0ff */
[----:B------:R-:W-:Y:S01]  /*0e70*/  LOP3.LUT R2, R2, 0x7f800000, RZ, 0xfc, !PT ;  /* 0x7f80000002027812 */ /* 0x000fe200078efcff */
[----:B------:R-:W-:Y:S06]  /*0e80*/  BRA `(.L_x_18) ;  /* 0x0000000000047947 */ /* 0x000fec0003800000 */
.L_x_16:
[----:B------:R-:W-:-:S07]  /*0e90*/  IMAD R2, R9, 0x800000, R2 ;  /* 0x0080000009027824 */ /* 0x000fce00078e0202 */
.L_x_18:
[----:B------:R-:W-:Y:S05]  /*0ea0*/  BSYNC.RECONVERGENT B2 ;  /* 0x0000000000027941 */ /* 0x000fea0003800200 */
.L_x_15:
[----:B------:R-:W-:Y:S05]  /*0eb0*/  BRA `(.L_x_19) ;  /* 0x0000000000207947 */ /* 0x000fea0003800000 */
.L_x_14:
[----:B------:R-:W-:-:S04]  /*0ec0*/  LOP3.LUT R2, R11, 0x80000000, R2, 0x48, !PT ;  /* 0x800000000b027812 */ /* 0x000fc800078e4802 */
[----:B------:R-:W-:Y:S01]  /*0ed0*/  LOP3.LUT R2, R2, 0x7f800000, RZ, 0xfc, !PT ;  /* 0x7f80000002027812 */ /* 0x000fe200078efcff */
[----:B------:R-:W-:Y:S06]  /*0ee0*/  BRA `(.L_x_19) ;  /* 0x0000000000147947 */ /* 0x000fec0003800000 */
.L_x_13:
[----:B------:R-:W-:Y:S01]  /*0ef0*/  LOP3.LUT R2, R11, 0x80000000, R2, 0x48, !PT ;  /* 0x800000000b027812 */ /* 0x000fe200078e4802 */
[----:B------:R-:W-:Y:S06]  /*0f00*/  BRA `(.L_x_19) ;  /* 0x00000000000c7947 */ /* 0x000fec0003800000 */
.L_x_12:
[----:B------:R-:W0:Y:S01]  /*0f10*/  MUFU.RSQ R2, -QNAN ;  /* 0xffc0000000027908 */ /* 0x000e220000001400 */
[----:B------:R-:W-:Y:S05]  /*0f20*/  BRA `(.L_x_19) ;  /* 0x0000000000047947 */ /* 0x000fea0003800000 */
.L_x_11:
[----:B------:R-:W-:-:S07]  /*0f30*/  FADD.FTZ R2, R0, R3 ;  /* 0x0000000300027221 */ /* 0x000fce0000010000 */
.L_x_19:
[----:B------:R-:W-:Y:S05]  /*0f40*/  BSYNC.RECONVERGENT B1 ;  /* 0x0000000000017941 */ /* 0x000fea0003800200 */
.L_x_9:
[----:B------:R-:W-:-:S04]  /*0f50*/  IMAD.MOV.U32 R9, RZ, RZ, 0x0 ;  /* 0x00000000ff097424 */ /* 0x000fc800078e00ff */
[----:B0-----:R-:W-:Y:S05]  /*0f60*/  RET.REL.NODEC R8 `(_ZN7kernels18FFTMagnitudeKernelEiiP6float2Ph) ;  /* 0xfffffff008247950 */ /* 0x001fea0003c3ffff */
.L_x_20:
        /* <DEDUP_REMOVED lines=9> */
.L_x_48:


//--------------------- .text._ZN7kernels25MirrorPhaseFunctionKernelEiiiiiPfS0_PhP6float2 --------------------------
	.section	.text._ZN7kernels25MirrorPhaseFunctionKernelEiiiiiPfS0_PhP6float2,"ax",@progbits
	.align	128
        .global         _ZN7kernels25MirrorPhaseFunctionKernelEiiiiiPfS0_PhP6float2
        .type           _ZN7kernels25MirrorPhaseFunctionKernelEiiiiiPfS0_PhP6float2,@function
        .size           _ZN7kernels25MirrorPhaseFunctionKernelEiiiiiPfS0_PhP6float2,(.L_x_50 - _ZN7kernels25MirrorPhaseFunctionKernelEiiiiiPfS0_PhP6float2)
        .other          _ZN7kernels25MirrorPhaseFunctionKernelEiiiiiPfS0_PhP6float2,@"STO_CUDA_ENTRY STV_DEFAULT"
_ZN7kernels25MirrorPhaseFunctionKernelEiiiiiPfS0_PhP6float2:
.text._ZN7kernels25MirrorPhaseFunctionKernelEiiiiiPfS0_PhP6float2:
[----:B------:R-:W-:Y:S01]  /*0000*/  LDC R1, c[0x0][0x37c] ;  /* 0x0000df00ff017b82 */ /* 0x000fe20000000800 */
[----:B------:R-:W0:Y:S01]  /*0010*/  LDCU UR4, c[0x0][0x384] ;  /* 0x00007080ff0477ac */ /* 0x000e220008000800 */
[----:B------:R-:W1:Y:S01]  /*0020*/  S2R R3, SR_CTAID.X ;  /* 0x0000000000037919 */ /* 0x000e620000002500 */
[----:B------:R-:W1:Y:S01]  /*0030*/  S2R R4, SR_TID.X ;  /* 0x0000000000047919 */ /* 0x000e620000002100 */
[----:B------:R-:W2:Y:S01]  /*0040*/  S2R R5, SR_CTAID.Y ;  /* 0x0000000000057919 */ /* 0x000ea20000002600 */
[----:B------:R-:W2:Y:S01]  /*0050*/  S2R R6, SR_TID.Y ;  /* 0x0000000000067919 */ /* 0x000ea20000002200 */
[----:B0-----:R-:W-:-:S04]  /*0060*/  UIMAD.WIDE UR4, UR4, 0x2aaaaaab, URZ ;  /* 0x2aaaaaab040478a5 */ /* 0x001fc8000f8e02ff */
[----:B------:R-:W-:-:S06]  /*0070*/  ULEA.HI UR5, UR5, UR5, URZ, 0x1 ;  /* 0x0000000505057291 */ /* 0x000fcc000f8f08ff */
[----:B------:R-:W-:Y:S01]  /*0080*/  I2FP.F32.S32 R0, UR5 ;  /* 0x0000000500007c45 */ /* 0x000fe20008201400 */
[----:B------:R-:W1:Y:S03]  /*0090*/  LDCU UR4, c[0x0][0x360] ;  /* 0x00006c00ff0477ac */ /* 0x000e660008000800 */
[----:B------:R-:W-:Y:S01]  /*00a0*/  IADD3 R2, PT, PT, R0, 0x1800000, RZ ;  /* 0x0180000000027810 */ /* 0x000fe20007ffe0ff */
[----:B------:R-:W2:Y:S03]  /*00b0*/  LDCU UR6, c[0x0][0x364] ;  /* 0x00006c80ff0677ac */ /* 0x000ea60008000800 */
[----:B------:R-:W-:-:S04]  /*00c0*/  LOP3.LUT R2, R2, 0x7f800000, RZ, 0xc0, !PT ;  /* 0x7f80000002027812 */ /* 0x000fc800078ec0ff */
[----:B------:R-:W-:Y:S01]  /*00d0*/  ISETP.GT.U32.AND P0, PT, R2, 0x1ffffff, PT ;  /* 0x01ffffff0200780c */ /* 0x000fe20003f04070 */
[----:B-1----:R-:W-:Y:S02]  /*00e0*/  IMAD R2, R3, UR4, R4 ;  /* 0x0000000403027c24 */ /* 0x002fe4000f8e0204 */
[----:B--2---:R-:W-:-:S10]  /*00f0*/  IMAD R3, R5, UR6, R6 ;  /* 0x0000000605037c24 */ /* 0x004fd4000f8e0206 */
[----:B------:R-:W-:Y:S05]  /*0100*/  @P0 BRA `(.L_x_21) ;  /* 0x0000000000100947 */ /* 0x000fea0003800000 */
[----:B------:R-:W-:-:S07]  /*0110*/  MOV R4, 0x130 ;  /* 0x0000013000047802 */ /* 0x000fce0000000f00 */
[----:B------:R-:W-:Y:S05]  /*0120*/  CALL.REL.NOINC `($__internal_2_$__cuda_sm20_rcp_rn_f32_slowpath) ;  /* 0x0000001400147944 */ /* 0x000fea0003c00000 */
[----:B------:R-:W-:Y:S01]  /*0130*/  MOV R8, R0 ;  /* 0x0000000000087202 */ /* 0x000fe20000000f00 */
[----:B------:R-:W-:Y:S06]  /*0140*/  BRA `(.L_x_22) ;  /* 0x0000000000107947 */ /* 0x000fec0003800000 */
.L_x_21:
[----:B------:R-:W0:Y:S02]  /*0150*/  MUFU.RCP R5, R0 ;  /* 0x0000000000057308 */ /* 0x000e240000001000 */
[----:B0-----:R-:W-:-:S04]  /*0160*/  FFMA R4, R0, R5, -1 ;  /* 0xbf80000000047423 */ /* 0x001fc80000000005 */
[----:B------:R-:W-:-:S04]  /*0170*/  FADD.FTZ R4, -R4, -RZ ;  /* 0x800000ff04047221 */ /* 0x000fc80000010100 */
[----:B------:R-:W-:-:S07]  /*0180*/  FFMA R8, R5, R4, R5 ;  /* 0x0000000405087223 */ /* 0x000fce0000000005 */
.L_x_22:
[----:B------:R-:W0:Y:S02]  /*0190*/  LDCU UR4, c[0x0][0x380] ;  /* 0x00007000ff0477ac */ /* 0x000e240008000800 */
[----:B0-----:R-:W-:-:S04]  /*01a0*/  UIMAD.WIDE UR4, UR4, 0x2aaaaaab, URZ ;  /* 0x2aaaaaab040478a5 */ /* 0x001fc8000f8e02ff */
[----:B------:R-:W-:-:S06]  /*01b0*/  ULEA.HI UR5, UR5, UR5, URZ, 0x1 ;  /* 0x0000000505057291 */ /* 0x000fcc000f8f08ff */
[----:B------:R-:W-:-:S04]  /*01c0*/  I2FP.F32.S32 R0, UR5 ;  /* 0x0000000500007c45 */ /* 0x000fc80008201400 */
[----:B------:R-:W-:-:S04]  /*01d0*/  IADD3 R4, PT, PT, R0, 0x1800000, RZ ;  /* 0x0180000000047810 */ /* 0x000fc80007ffe0ff */
[----:B------:R-:W-:-:S04]  /*01e0*/  LOP3.LUT R4, R4, 0x7f800000, RZ, 0xc0, !PT ;  /* 0x7f80000004047812 */ /* 0x000fc800078ec0ff */
[----:B------:R-:W-:-:S13]  /*01f0*/  ISETP.GT.U32.AND P0, PT, R4, 0x1ffffff, PT ;  /* 0x01ffffff0400780c */ /* 0x000fda0003f04070 */
[----:B------:R-:W-:Y:S05]  /*0200*/  @P0 BRA `(.L_x_23) ;  /* 0x00000000000c0947 */ /* 0x000fea0003800000 */
[----:B------:R-:W-:-:S07]  /*0210*/  MOV R4, 0x230 ;  /* 0x0000023000047802 */ /* 0x000fce0000000f00 */
[----:B------:R-:W-:Y:S05]  /*0220*/  CALL.REL.NOINC `($__internal_2_$__cuda_sm20_rcp_rn_f32_slowpath) ;  /* 0x0000001000d47944 */ /* 0x000fea0003c00000 */
[----:B------:R-:W-:Y:S05]  /*0230*/  BRA `(.L_x_24) ;  /* 0x0000000000107947 */ /* 0x000fea0003800000 */
.L_x_23:
[----:B------:R-:W0:Y:S02]  /*0240*/  MUFU.RCP R5, R0 ;  /* 0x0000000000057308 */ /* 0x000e240000001000 */
[----:B0-----:R-:W-:-:S04]  /*0250*/  FFMA R4, R0, R5, -1 ;  /* 0xbf80000000047423 */ /* 0x001fc80000000005 */
[----:B------:R-:W-:-:S04]  /*0260*/  FADD.FTZ R4, -R4, -RZ ;  /* 0x800000ff04047221 */ /* 0x000fc80000010100 */
[----:B------:R-:W-:-:S07]  /*0270*/  FFMA R0, R5, R4, R5 ;  /* 0x0000000405007223 */ /* 0x000fce0000000005 */
.L_x_24:
[----:B------:R-:W0:Y:S08]  /*0280*/  LDC.64 R4, c[0x0][0x380] ;  /* 0x0000e000ff047b82 */ /* 0x000e300000000a00 */
[----:B------:R-:W1:Y:S01]  /*0290*/  LDC.64 R10, c[0x0][0x388] ;  /* 0x0000e200ff0a7b82 */ /* 0x000e620000000a00 */
[----:B0-----:R-:W-:-:S04]  /*02a0*/  ISETP.GE.AND P0, PT, R2, R5, PT ;  /* 0x000000050200720c */ /* 0x001fc80003f06270 */
[----:B------:R-:W-:-:S13]  /*02b0*/  ISETP.GE.OR P0, PT, R3, R4, P0 ;  /* 0x000000040300720c */ /* 0x000fda0000706670 */
[----:B-1----:R-:W-:Y:S05]  /*02c0*/  @P0 EXIT ;  /* 0x000000000000094d */ /* 0x002fea0003800000 */
[----:B------:R-:W0:Y:S01]  /*02d0*/  LDCU UR8, c[0x0][0x390] ;  /* 0x00007200ff0877ac */ /* 0x000e220008000800 */
[----:B------:R-:W-:Y:S02]  /*02e0*/  IADD3 R6, PT, PT, -R4, R10, RZ ;  /* 0x0000000a04067210 */ /* 0x000fe40007ffe1ff */
[----:B------:R-:W-:Y:S01]  /*02f0*/  IADD3 R7, PT, PT, -R5, R11, RZ ;  /* 0x0000000b05077210 */ /* 0x000fe20007ffe1ff */
[----:B------:R-:W1:Y:S01]  /*0300*/  LDCU.64 UR12, c[0x0][0x358] ;  /* 0x00006b00ff0c77ac */ /* 0x000e620008000a00 */
[----:B------:R-:W-:Y:S02]  /*0310*/  LEA.HI R6, R6, R6, RZ, 0x1 ;  /* 0x0000000606067211 */ /* 0x000fe400078f08ff */
[----:B------:R-:W-:Y:S02]  /*0320*/  LEA.HI R7, R7, R7, RZ, 0x1 ;  /* 0x0000000707077211 */ /* 0x000fe400078f08ff */
[----:B------:R-:W-:Y:S02]  /*0330*/  LEA.HI.SX32 R6, R6, R3, 0x1f ;  /* 0x0000000306067211 */ /* 0x000fe400078ffaff */
[----:B------:R-:W-:-:S02]  /*0340*/  LEA.HI.SX32 R7, R7, R2, 0x1f ;  /* 0x0000000207077211 */ /* 0x000fc400078ffaff */
[----:B------:R-:W-:-:S03]  /*0350*/  MOV R17, RZ ;  /* 0x000000ff00117202 */ /* 0x000fc60000000f00 */
[----:B------:R-:W-:Y:S02]  /*0360*/  IMAD R7, R6, R11, R7 ;  /* 0x0000000b06077224 */ /* 0x000fe400078e0207 */
[----:B------:R-:W-:Y:S01]  /*0370*/  HFMA2 R6, -RZ, RZ, 0, 0 ;  /* 0x00000000ff067431 */ /* 0x000fe200000001ff */
[----:B0-----:R-:W-:-:S09]  /*0380*/  UISETP.GE.AND UP0, UPT, UR8, 0x1, UPT ;  /* 0x000000010800788c */ /* 0x001fd2000bf06270 */
[----:B-1----:R-:W-:Y:S05]  /*0390*/  BRA.U !UP0, `(.L_x_25) ;  /* 0x0000000d08847547 */ /* 0x002fea000b800000 */
[----:B------:R-:W-:Y:S01]  /*03a0*/  LEA.HI R5, R5, R5, RZ, 0x1 ;  /* 0x0000000505057211 */ /* 0x000fe200078f08ff */
[----:B------:R-:W-:Y:S01]  /*03b0*/  UISETP.GE.U32.AND UP1, UPT, UR8, 0x8, UPT ;  /* 0x000000080800788c */ /* 0x000fe2000bf26070 */
[----:B------:R-:W-:Y:S01]  /*03c0*/  SHF.R.U32.HI R4, RZ, 0x1, R4 ;  /* 0x00000001ff047819 */ /* 0x000fe20000011604 */
[----:B------:R-:W-:Y:S01]  /*03d0*/  ULOP3.LUT UR9, UR8, 0x7, URZ, 0xc0, !UPT ;  /* 0x0000000708097892 */ /* 0x000fe2000f8ec0ff */
[----:B------:R-:W-:Y:S02]  /*03e0*/  SHF.R.S32.HI R5, RZ, 0x1, R5 ;  /* 0x00000001ff057819 */ /* 0x000fe40000011405 */
[----:B------:R-:W-:Y:S01]  /*03f0*/  IADD3 R4, PT, PT, R3, -R4, RZ ;  /* 0x8000000403047210 */ /* 0x000fe20007ffe0ff */
[----:B------:R-:W-:Y:S01]  /*0400*/  UISETP.NE.AND UP0, UPT, UR9, URZ, UPT ;  /* 0x000000ff0900728c */ /* 0x000fe2000bf05270 */
[----:B------:R-:W-:Y:S02]  /*0410*/  IADD3 R5, PT, PT, R2, -R5, RZ ;  /* 0x8000000502057210 */ /* 0x000fe40007ffe0ff */
[----:B------:R-:W-:-:S02]  /*0420*/  MOV R17, RZ ;  /* 0x000000ff00117202 */ /* 0x000fc40000000f00 */
[----:B------:R-:W-:Y:S02]  /*0430*/  MOV R10, RZ ;  /* 0x000000ff000a7202 */ /* 0x000fe40000000f00 */
[----:B------:R-:W-:Y:S02]  /*0440*/  MOV R6, RZ ;  /* 0x000000ff00067202 */ /* 0x000fe40000000f00 */
[----:B------:R-:W-:Y:S02]  /*0450*/  I2FP.F32.S32 R11, R4 ;  /* 0x00000004000b7245 */ /* 0x000fe40000201400 */
[----:B------:R-:W-:Y:S01]  /*0460*/  I2FP.F32.S32 R12, R5 ;  /* 0x00000005000c7245 */ /* 0x000fe20000201400 */
[----:B------:R-:W-:Y:S06]  /*0470*/  BRA.U !UP1, `(.L_x_26) ;  /* 0x0000000509b47547 */ /* 0x000fec000b800000 */
[----:B------:R-:W0:Y:S01]  /*0480*/  LDCU.64 UR6, c[0x0][0x398] ;  /* 0x00007300ff0677ac */ /* 0x000e220008000a00 */
[----:B------:R-:W-:Y:S01]  /*0490*/  HFMA2 R17, -RZ, RZ, 0, 0 ;  /* 0x00000000ff117431 */ /* 0x000fe200000001ff */
[----:B------:R-:W1:Y:S01]  /*04a0*/  LDCU.64 UR4, c[0x0][0x3a0] ;  /* 0x00007400ff0477ac */ /* 0x000e620008000a00 */
[----:B------:R-:W-:-:S04]  /*04b0*/  ULOP3.LUT UR10, UR8, 0x7ffffff8, URZ, 0xc0, !UPT ;  /* 0x7ffffff8080a7892 */ /* 0x000fc8000f8ec0ff */
[----:B------:R-:W-:Y:S02]  /*04c0*/  UIADD3 UR11, UPT, UPT, -UR10, URZ, URZ ;  /* 0x000000ff0a0b7290 */ /* 0x000fe4000fffe1ff */
[----:B------:R-:W-:Y:S01]  /*04d0*/  MOV R10, UR10 ;  /* 0x0000000a000a7c02 */ /* 0x000fe20008000f00 */
[----:B0-----:R-:W-:Y:S02]  /*04e0*/  UIADD3 UR6, UP1, UPT, UR6, 0x10, URZ ;  /* 0x0000001006067890 */ /* 0x001fe4000ff3e0ff */
[----:B-1----:R-:W-:Y:S02]  /*04f0*/  UIADD3 UR4, UP2, UPT, UR4, 0x10, URZ ;  /* 0x0000001004047890 */ /* 0x002fe4000ff5e0ff */
[----:B------:R-:W-:Y:S02]  /*0500*/  UIADD3.X UR7, UPT, UPT, URZ, UR7, URZ, UP1, !UPT ;  /* 0x00000007ff077290 */ /* 0x000fe40008ffe4ff */
[----:B------:R-:W-:Y:S01]  /*0510*/  MOV R4, UR6 ;  /* 0x0000000600047c02 */ /* 0x000fe20008000f00 */
[----:B------:R-:W-:Y:S01]  /*0520*/  UIADD3.X UR5, UPT, UPT, URZ, UR5, URZ, UP2, !UPT ;  /* 0x00000005ff057290 */ /* 0x000fe200097fe4ff */
[----:B------:R-:W-:-:S02]  /*0530*/  MOV R2, UR4 ;  /* 0x0000000400027c02 */ /* 0x000fc40008000f00 */
[----:B------:R-:W-:-:S03]  /*0540*/  MOV R5, UR7 ;  /* 0x0000000700057c02 */ /* 0x000fc60008000f00 */
[----:B------:R-:W-:-:S07]  /*0550*/  MOV R3, UR5 ;  /* 0x0000000500037c02 */ /* 0x000fce0008000f00 */
.L_x_27:
[----:B------:R-:W2:Y:S04]  /*0560*/  LDG.E R14, desc[UR12][R2.64+-0x10] ;  /* 0xfffff00c020e7981 */ /* 0x000ea8000c1e1900 */
[----:B------:R-:W3:Y:S04]  /*0570*/  LDG.E R9, desc[UR12][R4.64+-0x10] ;  /* 0xfffff00c04097981 */ /* 0x000ee8000c1e1900 */
[----:B------:R-:W4:Y:S04]  /*0580*/  LDG.E R18, desc[UR12][R2.64+-0xc] ;  /* 0xfffff40c02127981 */ /* 0x000f28000c1e1900 */
[----:B------:R-:W5:Y:S04]  /*0590*/  LDG.E R19, desc[UR12][R4.64+-0xc] ;  /* 0xfffff40c04137981 */ /* 0x000f68000c1e1900 */
[----:B------:R-:W5:Y:S04]  /*05a0*/  LDG.E R22, desc[UR12][R2.64+-0x8] ;  /* 0xfffff80c02167981 */ /* 0x000f68000c1e1900 */
[----:B------:R-:W5:Y:S04]  /*05b0*/  LDG.E R23, desc[UR12][R4.64+-0x8] ;  /* 0xfffff80c04177981 */ /* 0x000f68000c1e1900 */
[----:B------:R-:W5:Y:S04]  /*05c0*/  LDG.E R24, desc[UR12][R2.64+-0x4] ;  /* 0xfffffc0c02187981 */ /* 0x000f68000c1e1900 */
[----:B------:R-:W5:Y:S04]  /*05d0*/  LDG.E R25, desc[UR12][R4.64+-0x4] ;  /* 0xfffffc0c04197981 */ /* 0x000f68000c1e1900 */
[----:B------:R-:W5:Y:S04]  /*05e0*/  LDG.E R20, desc[UR12][R2.64] ;  /* 0x0000000c02147981 */ /* 0x000f68000c1e1900 */
[----:B------:R-:W5:Y:S04]  /*05f0*/  LDG.E R15, desc[UR12][R4.64] ;  /* 0x0000000c040f7981 */ /* 0x000f68000c1e1900 */
[----:B------:R-:W5:Y:S01]  /*0600*/  LDG.E R16, desc[UR12][R2.64+0x4] ;  /* 0x0000040c02107981 */ /* 0x000f62000c1e1900 */
[----:B--2---:R-:W-:Y:S01]  /*0610*/  FMUL R13, R11, R14 ;  /* 0x0000000e0b0d7220 */ /* 0x004fe20000400000 */
[----:B---3--:R-:W-:-:S03]  /*0620*/  FMUL R9, R12, R9 ;  /* 0x000000090c097220 */ /* 0x008fc60000400000 */
[----:B------:R-:W-:Y:S02]  /*0630*/  FMUL R14, R13, R0 ;  /* 0x000000000d0e7220 */ /* 0x000fe40000400000 */
[----:B------:R-:W2:Y:S02]  /*0640*/  LDG.E R13, desc[UR12][R4.64+0x4] ;  /* 0x0000040c040d7981 */ /* 0x000ea4000c1e1900 */
[----:B------:R-:W-:Y:S02]  /*0650*/  FFMA R9, R9, R8, R14 ;  /* 0x0000000809097223 */ /* 0x000fe4000000000e */
[----:B------:R-:W3:Y:S01]  /*0660*/  LDG.E R14, desc[UR12][R2.64+0x8] ;  /* 0x0000080c020e7981 */ /* 0x000ee2000c1e1900 */
[----:B----4-:R-:W-:Y:S01]  /*0670*/  FMUL R27, R11, R18 ;  /* 0x000000120b1b7220 */ /* 0x010fe20000400000 */
[----:B------:R-:W-:Y:S02]  /*0680*/  FMUL.RZ R21, R9, 0.15915493667125701904 ;  /* 0x3e22f98309157820 */ /* 0x000fe4000040c000 */
[----:B------:R-:W4:Y:S01]  /*0690*/  LDG.E R9, desc[UR12][R4.64+0x8] ;  /* 0x0000080c04097981 */ /* 0x000f22000c1e1900 */
[----:B------:R-:W-:Y:S01]  /*06a0*/  FMUL R18, R27, R0 ;  /* 0x000000001b127220 */ /* 0x000fe20000400000 */
[----:B-----5:R-:W-:-:S04]  /*06b0*/  FMUL R19, R12, R19 ;  /* 0x000000130c137220 */ /* 0x020fc80000400000 */
[----:B------:R-:W-:Y:S02]  /*06c0*/  FFMA R27, R19, R8, R18 ;  /* 0x00000008131b7223 */ /* 0x000fe40000000012 */
[----:B------:R-:W5:Y:S04]  /*06d0*/  LDG.E R18, desc[UR12][R2.64+0xc] ;  /* 0x00000c0c02127981 */ /* 0x000f68000c1e1900 */
[----:B------:R0:W5:Y:S01]  /*06e0*/  LDG.E R19, desc[UR12][R4.64+0xc] ;  /* 0x00000c0c04137981 */ /* 0x000162000c1e1900 */
[----:B------:R-:W1:Y:S01]  /*06f0*/  MUFU.SIN R26, R21 ;  /* 0x00000015001a7308 */ /* 0x000e620000000400 */
[----:B------:R-:W-:Y:S01]  /*0700*/  FMUL R29, R11, R22 ;  /* 0x000000160b1d7220 */ /* 0x000fe20000400000 */
[----:B------:R-:W-:Y:S01]  /*0710*/  FMUL.RZ R28, R27, 0.15915493667125701904 ;  /* 0x3e22f9831b1c7820 */ /* 0x000fe2000040c000 */
[C---:B------:R-:W-:Y:S01]  /*0720*/  FMUL R23, R12.reuse, R23 ;  /* 0x000000170c177220 */ /* 0x040fe20000400000 */
[----:B------:R-:W-:Y:S01]  /*0730*/  FMUL R27, R11, R24 ;  /* 0x000000180b1b7220 */ /* 0x000fe20000400000 */
[----:B------:R-:W-:-:S03]  /*0740*/  FMUL R25, R12, R25 ;  /* 0x000000190c197220 */ /* 0x000fc60000400000 */
[----:B------:R-:W-:Y:S01]  /*0750*/  FMUL R24, R27, R0 ;  /* 0x000000001b187220 */ /* 0x000fe20000400000 */
[----:B------:R-:W-:Y:S01]  /*0760*/  FMUL R27, R11, R20 ;  /* 0x000000140b1b7220 */ /* 0x000fe20000400000 */
[----:B-1----:R-:W-:Y:S01]  /*0770*/  FADD R17, R26, R17 ;  /* 0x000000111a117221 */ /* 0x002fe20000000000 */
[----:B------:R-:W-:-:S04]  /*0780*/  FMUL R26, R29, R0 ;  /* 0x000000001d1a7220 */ /* 0x000fc80000400000 */
[-C--:B------:R-:W-:Y:S01]  /*0790*/  FFMA R26, R23, R8.reuse, R26 ;  /* 0x00000008171a7223 */ /* 0x080fe2000000001a */
[----:B------:R-:W-:Y:S01]  /*07a0*/  FFMA R25, R25, R8, R24 ;  /* 0x0000000819197223 */ /* 0x000fe20000000018 */
[----:B------:R-:W1:Y:S01]  /*07b0*/  MUFU.COS R21, R21 ;  /* 0x0000001500157308 */ /* 0x000e620000000000 */
[----:B------:R-:W-:Y:S01]  /*07c0*/  FMUL R15, R12, R15 ;  /* 0x0000000f0c0f7220 */ /* 0x000fe20000400000 */
[----:B------:R-:W-:Y:S01]  /*07d0*/  FMUL.RZ R29, R26, 0.15915493667125701904 ;  /* 0x3e22f9831a1d7820 */ /* 0x000fe2000040c000 */
[----:B------:R-:W-:Y:S01]  /*07e0*/  FMUL R26, R27, R0 ;  /* 0x000000001b1a7220 */ /* 0x000fe20000400000 */
[----:B------:R-:W-:-:S04]  /*07f0*/  FMUL R27, R11, R16 ;  /* 0x000000100b1b7220 */ /* 0x000fc80000400000 */
[----:B------:R-:W-:Y:S08]  /*0800*/  MUFU.SIN R22, R28 ;  /* 0x0000001c00167308 */ /* 0x000ff00000000400 */
[----:B------:R0:W5:Y:S02]  /*0810*/  MUFU.COS R23, R28 ;  /* 0x0000001c00177308 */ /* 0x0001640000000000 */
[----:B0-----:R-:W-:Y:S01]  /*0820*/  FMUL.RZ R28, R25, 0.15915493667125701904 ;  /* 0x3e22f983191c7820 */ /* 0x001fe2000040c000 */
[----:B------:R-:W-:Y:S01]  /*0830*/  FFMA R25, R15, R8, R26 ;  /* 0x000000080f197223 */ /* 0x000fe2000000001a */
[----:B------:R-:W-:-:S04]  /*0840*/  FMUL R26, R27, R0 ;  /* 0x000000001b1a7220 */ /* 0x000fc80000400000 */
[----:B------:R-:W-:Y:S08]  /*0850*/  MUFU.SIN R24, R29 ;  /* 0x0000001d00187308 */ /* 0x000ff00000000400 */
[----:B------:R0:W5:Y:S02]  /*0860*/  MUFU.COS R20, R29 ;  /* 0x0000001d00147308 */ /* 0x0001640000000000 */
[----:B0-----:R-:W-:-:S06]  /*0870*/  FMUL.RZ R29, R25, 0.15915493667125701904 ;  /* 0x3e22f983191d7820 */ /* 0x001fcc000040c000 */
[----:B------:R-:W0:Y:S08]  /*0880*/  MUFU.COS R16, R28 ;  /* 0x0000001c00107308 */ /* 0x000e300000000000 */
[----:B------:R0:W0:Y:S01]  /*0890*/  MUFU.SIN R15, R28 ;  /* 0x0000001c000f7308 */ /* 0x0000220000000400 */
[----:B------:R-:W-:-:S04]  /*08a0*/  UIADD3 UR11, UPT, UPT, UR11, 0x8, URZ ;  /* 0x000000080b0b7890 */ /* 0x000fc8000fffe0ff */
[----:B------:R-:W-:Y:S01]  /*08b0*/  UISETP.NE.AND UP1, UPT, UR11, URZ, UPT ;  /* 0x000000ff0b00728c */ /* 0x000fe2000bf25270 */
[----:B------:R-:W-:Y:S02]  /*08c0*/  IADD3 R4, P0, PT, R4, 0x20, RZ ;  /* 0x0000002004047810 */ /* 0x000fe40007f1e0ff */
[----:B------:R-:W-:Y:S02]  /*08d0*/  IADD3 R2, P1, PT, R2, 0x20, RZ ;  /* 0x0000002002027810 */ /* 0x000fe40007f3e0ff */
[----:B------:R-:W-:Y:S02]  /*08e0*/  IADD3.X R5, PT, PT, RZ, R5, RZ, P0, !PT ;  /* 0x00000005ff057210 */ /* 0x000fe400007fe4ff */
[----:B------:R-:W-:Y:S01]  /*08f0*/  IADD3.X R3, PT, PT, RZ, R3, RZ, P1, !PT ;  /* 0x00000003ff037210 */ /* 0x000fe20000ffe4ff */
[----:B--2---:R-:W-:Y:S01]  /*0900*/  FMUL R13, R12, R13 ;  /* 0x0000000d0c0d7220 */ /* 0x004fe20000400000 */
[----:B---3--:R-:W-:-:S03]  /*0910*/  FMUL R27, R11, R14 ;  /* 0x0000000e0b1b7220 */ /* 0x008fc60000400000 */
[----:B------:R-:W-:Y:S01]  /*0920*/  FFMA R25, R13, R8, R26 ;  /* 0x000000080d197223 */ /* 0x000fe2000000001a */
[----:B----4-:R-:W-:Y:S01]  /*0930*/  FMUL R9, R12, R9 ;  /* 0x000000090c097220 */ /* 0x010fe20000400000 */
[----:B------:R-:W-:-:S04]  /*0940*/  FMUL R26, R27, R0 ;  /* 0x000000001b1a7220 */ /* 0x000fc80000400000 */
[----:B------:R-:W-:Y:S01]  /*0950*/  FFMA R27, R9, R8, R26 ;  /* 0x00000008091b7223 */ /* 0x000fe2000000001a */
[----:B-1----:R-:W-:-:S03]  /*0960*/  FADD R26, R21, R6 ;  /* 0x00000006151a7221 */ /* 0x002fc60000000000 */
[----:B------:R-:W-:Y:S01]  /*0970*/  FMUL.RZ R21, R27, 0.15915493667125701904 ;  /* 0x3e22f9831b157820 */ /* 0x000fe2000040c000 */
[----:B-----5:R-:W-:Y:S01]  /*0980*/  FMUL R27, R11, R18 ;  /* 0x000000120b1b7220 */ /* 0x020fe20000400000 */
[----:B------:R-:W1:Y:S01]  /*0990*/  MUFU.SIN R13, R29 ;  /* 0x0000001d000d7308 */ /* 0x000e620000000400 */
[----:B0-----:R-:W-:Y:S01]  /*09a0*/  FMUL.RZ R28, R25, 0.15915493667125701904 ;  /* 0x3e22f983191c7820 */ /* 0x001fe2000040c000 */
[----:B------:R-:W-:Y:S01]  /*09b0*/  FMUL R19, R12, R19 ;  /* 0x000000130c137220 */ /* 0x000fe20000400000 */
[----:B------:R-:W-:Y:S01]  /*09c0*/  FMUL R18, R27, R0 ;  /* 0x000000001b127220 */ /* 0x000fe20000400000 */
[----:B------:R-:W-:-:S04]  /*09d0*/  FADD R23, R26, R23 ;  /* 0x000000171a177221 */ /* 0x000fc80000000000 */
[----:B------:R-:W0:Y:S01]  /*09e0*/  MUFU.COS R14, R29 ;  /* 0x0000001d000e7308 */ /* 0x000e220000000000 */
[----:B------:R-:W-:Y:S01]  /*09f0*/  FFMA R27, R19, R8, R18 ;  /* 0x00000008131b7223 */ /* 0x000fe20000000012 */
[----:B------:R-:W-:Y:S01]  /*0a00*/  FADD R19, R17, R22 ;  /* 0x0000001611137221 */ /* 0x000fe20000000000 */
[----:B------:R-:W-:-:S05]  /*0a10*/  FADD R23, R23, R20 ;  /* 0x0000001417177221 */ /* 0x000fca0000000000 */
[----:B------:R-:W2:Y:S01]  /*0a20*/  MUFU.SIN R25, R28 ;  /* 0x0000001c00197308 */ /* 0x000ea20000000400 */
[----:B------:R-:W-:Y:S01]  /*0a30*/  FMUL.RZ R17, R27, 0.15915493667125701904 ;  /* 0x3e22f9831b117820 */ /* 0x000fe2000040c000 */
[----:B------:R-:W-:-:S06]  /*0a40*/  FADD R24, R19, R24 ;  /* 0x0000001813187221 */ /* 0x000fcc0000000000 */
[----:B------:R-:W3:Y:S01]  /*0a50*/  MUFU.COS R9, R28 ;  /* 0x0000001c00097308 */ /* 0x000ee20000000000 */
[----:B------:R-:W-:Y:S01]  /*0a60*/  FADD R23, R23, R16 ;  /* 0x0000001017177221 */ /* 0x000fe20000000000 */
[----:B------:R-:W-:-:S06]  /*0a70*/  FADD R24, R24, R15 ;  /* 0x0000000f18187221 */ /* 0x000fcc0000000000 */
[----:B------:R-:W4:Y:S08]  /*0a80*/  MUFU.SIN R6, R21 ;  /* 0x0000001500067308 */ /* 0x000f300000000400 */
[----:B------:R-:W5:Y:S01]  /*0a90*/  MUFU.COS R18, R21 ;  /* 0x0000001500127308 */ /* 0x000f620000000000 */
[----:B-1----:R-:W-:Y:S01]  /*0aa0*/  FADD R24, R24, R13 ;  /* 0x0000000d18187221 */ /* 0x002fe20000000000 */
[----:B0-----:R-:W-:-:S06]  /*0ab0*/  FADD R14, R23, R14 ;  /* 0x0000000e170e7221 */ /* 0x001fcc0000000000 */
[----:B------:R-:W0:Y:S08]  /*0ac0*/  MUFU.SIN R19, R17 ;  /* 0x0000001100137308 */ /* 0x000e300000000400 */
[----:B------:R0:W1:Y:S01]  /*0ad0*/  MUFU.COS R16, R17 ;  /* 0x0000001100107308 */ /* 0x0000620000000000 */
[----:B--2---:R-:W-:Y:S01]  /*0ae0*/  FADD R25, R24, R25 ;  /* 0x0000001918197221 */ /* 0x004fe20000000000 */
[----:B---3--:R-:W-:-:S03]  /*0af0*/  FADD R9, R14, R9 ;  /* 0x000000090e097221 */ /* 0x008fc60000000000 */
[----:B----4-:R-:W-:Y:S01]  /*0b00*/  FADD R6, R25, R6 ;  /* 0x0000000619067221 */ /* 0x010fe20000000000 */
[----:B-----5:R-:W-:-:S03]  /*0b10*/  FADD R9, R9, R18 ;  /* 0x0000001209097221 */ /* 0x020fc60000000000 */
[----:B0-----:R-:W-:Y:S01]  /*0b20*/  FADD R17, R6, R19 ;  /* 0x0000001306117221 */ /* 0x001fe20000000000 */
[----:B-1----:R-:W-:Y:S01]  /*0b30*/  FADD R6, R9, R16 ;  /* 0x0000001009067221 */ /* 0x002fe20000000000 */
[----:B------:R-:W-:Y:S06]  /*0b40*/  BRA.U UP1, `(.L_x_27) ;  /* 0xfffffff901847547 */ /* 0x000fec000b83ffff */
.L_x_26:
[----:B------:R-:W-:Y:S05]  /*0b50*/  BRA.U !UP0, `(.L_x_25) ;  /* 0x0000000508947547 */ /* 0x000fea000b800000 */
[----:B------:R-:W-:Y:S02]  /*0b60*/  UISETP.GE.U32.AND UP0, UPT, UR9, 0x4, UPT ;  /* 0x000000040900788c */ /* 0x000fe4000bf06070 */
[----:B------:R-:W-:-:S04]  /*0b70*/  ULOP3.LUT UR5, UR8, 0x3, URZ, 0xc0, !UPT ;  /* 0x0000000308057892 */ /* 0x000fc8000f8ec0ff */
[----:B------:R-:W-:-:S03]  /*0b80*/  UISETP.NE.AND UP1, UPT, UR5, URZ, UPT ;  /* 0x000000ff0500728c */ /* 0x000fc6000bf25270 */
[----:B------:R-:W-:Y:S08]  /*0b90*/  BRA.U !UP0, `(.L_x_28) ;  /* 0x0000000108c47547 */ /* 0x000ff0000b800000 */
[----:B------:R-:W0:Y:S08]  /*0ba0*/  LDC.64 R4, c[0x0][0x3a0] ;  /* 0x0000e800ff047b82 */ /* 0x000e300000000a00 */
[----:B------:R-:W1:Y:S01]  /*0bb0*/  LDC.64 R2, c[0x0][0x398] ;  /* 0x0000e600ff027b82 */ /* 0x000e620000000a00 */
[----:B0-----:R-:W-:-:S05]  /*0bc0*/  IMAD.WIDE.U32 R4, R10, 0x4, R4 ;  /* 0x000000040a047825 */ /* 0x001fca00078e0004 */
[----:B------:R-:W2:Y:S01]  /*0bd0*/  LDG.E R18, desc[UR12][R4.64] ;  /* 0x0000000c04127981 */ /* 0x000ea2000c1e1900 */
[----:B-1----:R-:W-:-:S03]  /*0be0*/  IMAD.WIDE.U32 R2, R10, 0x4, R2 ;  /* 0x000000040a027825 */ /* 0x002fc600078e0002 */
[----:B------:R-:W3:Y:S04]  /*0bf0*/  LDG.E R14, desc[UR12][R4.64+0x8] ;  /* 0x0000080c040e7981 */ /* 0x000ee8000c1e1900 */
[----:B------:R-:W4:Y:S04]  /*0c00*/  LDG.E R15, desc[UR12][R2.64] ;  /* 0x0000000c020f7981 */ /* 0x000f28000c1e1900 */
[----:B------:R-:W5:Y:S04]  /*0c10*/  LDG.E R9, desc[UR12][R2.64+0x8] ;  /* 0x0000080c02097981 */ /* 0x000f68000c1e1900 */
[----:B------:R-:W5:Y:S04]  /*0c20*/  LDG.E R20, desc[UR12][R4.64+0x4] ;  /* 0x0000040c04147981 */ /* 0x000f68000c1e1900 */
[----:B------:R-:W5:Y:S04]  /*0c30*/  LDG.E R21, desc[UR12][R2.64+0x4] ;  /* 0x0000040c02157981 */ /* 0x000f68000c1e1900 */
[----:B------:R3:W5:Y:S04]  /*0c40*/  LDG.E R16, desc[UR12][R4.64+0xc] ;  /* 0x00000c0c04107981 */ /* 0x000768000c1e1900 */
[----:B------:R-:W5:Y:S01]  /*0c50*/  LDG.E R13, desc[UR12][R2.64+0xc] ;  /* 0x00000c0c020d7981 */ /* 0x000f62000c1e1900 */
[----:B------:R-:W-:Y:S01]  /*0c60*/  IADD3 R10, PT, PT, R10, 0x4, RZ ;  /* 0x000000040a0a7810 */ /* 0x000fe20007ffe0ff */
[----:B--2---:R-:W-:-:S04]  /*0c70*/  FMUL R19, R11, R18 ;  /* 0x000000120b137220 */ /* 0x004fc80000400000 */
[----:B------:R-:W-:Y:S01]  /*0c80*/  FMUL R18, R19, R0 ;  /* 0x0000000013127220 */ /* 0x000fe20000400000 */
[----:B----4-:R-:W-:Y:S01]  /*0c90*/  FMUL R15, R12, R15 ;  /* 0x0000000f0c0f7220 */ /* 0x010fe20000400000 */
[----:B---3--:R-:W-:-:S03]  /*0ca0*/  FMUL R5, R11, R14 ;  /* 0x0000000e0b057220 */ /* 0x008fc60000400000 */
[----:B------:R-:W-:Y:S01]  /*0cb0*/  FFMA R15, R15, R8, R18 ;  /* 0x000000080f0f7223 */ /* 0x000fe20000000012 */
[C---:B-----5:R-:W-:Y:S01]  /*0cc0*/  FMUL R9, R12.reuse, R9 ;  /* 0x000000090c097220 */ /* 0x060fe20000400000 */
[----:B------:R-:W-:Y:S02]  /*0cd0*/  FMUL R4, R5, R0 ;  /* 0x0000000005047220 */ /* 0x000fe40000400000 */
[----:B------:R-:W-:Y:S01]  /*0ce0*/  FMUL.RZ R19, R15, 0.15915493667125701904 ;  /* 0x3e22f9830f137820 */ /* 0x000fe2000040c000 */
[----:B------:R-:W-:Y:S01]  /*0cf0*/  FMUL R15, R11, R20 ;  /* 0x000000140b0f7220 */ /* 0x000fe20000400000 */
[----:B------:R-:W-:Y:S01]  /*0d00*/  FFMA R9, R9, R8, R4 ;  /* 0x0000000809097223 */ /* 0x000fe20000000004 */
[----:B------:R-:W-:Y:S02]  /*0d10*/  FMUL R21, R12, R21 ;  /* 0x000000150c157220 */ /* 0x000fe40000400000 */
[----:B------:R-:W-:Y:S01]  /*0d20*/  FMUL R20, R15, R0 ;  /* 0x000000000f147220 */ /* 0x000fe20000400000 */
[----:B------:R-:W-:Y:S01]  /*0d30*/  FMUL.RZ R15, R9, 0.15915493667125701904 ;  /* 0x3e22f983090f7820 */ /* 0x000fe2000040c000 */
[----:B------:R-:W-:-:S02]  /*0d40*/  FMUL R9, R11, R16 ;  /* 0x000000100b097220 */ /* 0x000fc40000400000 */
[----:B------:R-:W-:Y:S01]  /*0d50*/  FFMA R20, R21, R8, R20 ;  /* 0x0000000815147223 */ /* 0x000fe20000000014 */
[----:B------:R-:W0:Y:S01]  /*0d60*/  MUFU.SIN R18, R19 ;  /* 0x0000001300127308 */ /* 0x000e220000000400 */
[----:B------:R-:W-:Y:S02]  /*0d70*/  FMUL R13, R12, R13 ;  /* 0x0000000d0c0d7220 */ /* 0x000fe40000400000 */
[----:B------:R-:W-:Y:S01]  /*0d80*/  FMUL.RZ R20, R20, 0.15915493667125701904 ;  /* 0x3e22f98314147820 */ /* 0x000fe2000040c000 */
[----:B------:R-:W-:-:S04]  /*0d90*/  FMUL R14, R9, R0 ;  /* 0x00000000090e7220 */ /* 0x000fc80000400000 */
[----:B------:R-:W1:Y:S01]  /*0da0*/  MUFU.COS R3, R19 ;  /* 0x0000001300037308 */ /* 0x000e620000000000 */
[----:B------:R-:W-:-:S07]  /*0db0*/  FFMA R13, R13, R8, R14 ;  /* 0x000000080d0d7223 */ /* 0x000fce000000000e */
[----:B------:R-:W2:Y:S01]  /*0dc0*/  MUFU.SIN R2, R20 ;  /* 0x0000001400027308 */ /* 0x000ea20000000400 */
[----:B------:R-:W-:-:S07]  /*0dd0*/  FMUL.RZ R13, R13, 0.15915493667125701904 ;  /* 0x3e22f9830d0d7820 */ /* 0x000fce000040c000 */
[----:B------:R-:W3:Y:S08]  /*0de0*/  MUFU.COS R4, R20 ;  /* 0x0000001400047308 */ /* 0x000ef00000000000 */
[----:B------:R-:W4:Y:S08]  /*0df0*/  MUFU.SIN R5, R15 ;  /* 0x0000000f00057308 */ /* 0x000f300000000400 */
[----:B------:R-:W5:Y:S01]  /*0e00*/  MUFU.COS R14, R15 ;  /* 0x0000000f000e7308 */ /* 0x000f620000000000 */
[----:B0-----:R-:W-:Y:S01]  /*0e10*/  FADD R17, R17, R18 ;  /* 0x0000001211117221 */ /* 0x001fe20000000000 */
[----:B-1----:R-:W-:-:S06]  /*0e20*/  FADD R3, R6, R3 ;  /* 0x0000000306037221 */ /* 0x002fcc0000000000 */
[----:B------:R-:W0:Y:S08]  /*0e30*/  MUFU.SIN R9, R13 ;  /* 0x0000000d00097308 */ /* 0x000e300000000400 */
[----:B------:R-:W1:Y:S01]  /*0e40*/  MUFU.COS R16, R13 ;  /* 0x0000000d00107308 */ /* 0x000e620000000000 */
[----:B--2---:R-:W-:Y:S01]  /*0e50*/  FADD R2, R17, R2 ;  /* 0x0000000211027221 */ /* 0x004fe20000000000 */
[----:B---3--:R-:W-:-:S03]  /*0e60*/  FADD R3, R3, R4 ;  /* 0x0000000403037221 */ /* 0x008fc60000000000 */
[----:B----4-:R-:W-:Y:S01]  /*0e70*/  FADD R2, R2, R5 ;  /* 0x0000000502027221 */ /* 0x010fe20000000000 */
[----:B-----5:R-:W-:-:S03]  /*0e80*/  FADD R3, R3, R14 ;  /* 0x0000000e03037221 */ /* 0x020fc60000000000 */
[----:B0-----:R-:W-:Y:S01]  /*0e90*/  FADD R17, R2, R9 ;  /* 0x0000000902117221 */ /* 0x001fe20000000000 */
[----:B-1----:R-:W-:-:S07]  /*0ea0*/  FADD R6, R3, R16 ;  /* 0x0000001003067221 */ /* 0x002fce0000000000 */
.L_x_28:
[----:B------:R-:W-:Y:S05]  /*0eb0*/  BRA.U !UP1, `(.L_x_25) ;  /* 0x0000000109bc7547 */ /* 0x000fea000b800000 */
[----:B------:R-:W-:Y:S02]  /*0ec0*/  UISETP.NE.AND UP0, UPT, UR5, 0x1, UPT ;  /* 0x000000010500788c */ /* 0x000fe4000bf05270 */
[----:B------:R-:W-:-:S04]  /*0ed0*/  ULOP3.LUT UR4, UR8, 0x1, URZ, 0xc0, !UPT ;  /* 0x0000000108047892 */ /* 0x000fc8000f8ec0ff */
[----:B------:R-:W-:-:S03]  /*0ee0*/  UISETP.NE.U32.AND UP1, UPT, UR4, 0x1, UPT ;  /* 0x000000010400788c */ /* 0x000fc6000bf25070 */
        /* <DEDUP_REMOVED lines=8> */
[----:B------:R-:W5:Y:S01]  /*0f70*/  LDG.E R15, desc[UR12][R2.64+0x4] ;  /* 0x0000040c020f7981 */ /* 0x000f62000c1e1900 */
[----:B------:R-:W-:Y:S01]  /*0f80*/  IADD3 R10, PT, PT, R10, 0x2, RZ ;  /* 0x000000020a0a7810 */ /* 0x000fe20007ffe0ff */
[----:B--2---:R-:W-:-:S04]  /*0f90*/  FMUL R13, R11, R14 ;  /* 0x0000000e0b0d7220 */ /* 0x004fc80000400000 */
[----:B------:R-:W-:Y:S01]  /*0fa0*/  FMUL R14, R13, R0 ;  /* 0x000000000d0e7220 */ /* 0x000fe20000400000 */
[----:B---3--:R-:W-:Y:S01]  /*0fb0*/  FMUL R13, R11, R16 ;  /* 0x000000100b0d7220 */ /* 0x008fe20000400000 */
[----:B----4-:R-:W-:-:S03]  /*0fc0*/  FMUL R9, R12, R9 ;  /* 0x000000090c097220 */ /* 0x010fc60000400000 */
[----:B------:R-:W-:Y:S01]  /*0fd0*/  FMUL R16, R13, R0 ;  /* 0x000000000d107220 */ /* 0x000fe20000400000 */
[----:B------:R-:W-:Y:S01]  /*0fe0*/  FFMA R9, R9, R8, R14 ;  /* 0x0000000809097223 */ /* 0x000fe2000000000e */
[----:B-----5:R-:W-:-:S03]  /*0ff0*/  FMUL R15, R12, R15 ;  /* 0x0000000f0c0f7220 */ /* 0x020fc60000400000 */
[----:B------:R-:W-:Y:S01]  /*1000*/  FMUL.RZ R9, R9, 0.15915493667125701904 ;  /* 0x3e22f98309097820 */ /* 0x000fe2000040c000 */
[----:B------:R-:W-:-:S03]  /*1010*/  FFMA R15, R15, R8, R16 ;  /* 0x000000080f0f7223 */ /* 0x000fc60000000010 */
[----:B------:R-:W0:Y:S01]  /*1020*/  MUFU.SIN R14, R9 ;  /* 0x00000009000e7308 */ /* 0x000e220000000400 */
[----:B------:R-:W-:-:S07]  /*1030*/  FMUL.RZ R15, R15, 0.15915493667125701904 ;  /* 0x3e22f9830f0f7820 */ /* 0x000fce000040c000 */
[----:B------:R-:W1:Y:S08]  /*1040*/  MUFU.COS R3, R9 ;  /* 0x0000000900037308 */ /* 0x000e700000000000 */
[----:B------:R-:W2:Y:S08]  /*1050*/  MUFU.SIN R5, R15 ;  /* 0x0000000f00057308 */ /* 0x000eb00000000400 */
[----:B------:R-:W3:Y:S01]  /*1060*/  MUFU.COS R2, R15 ;  /* 0x0000000f00027308 */ /* 0x000ee20000000000 */
[----:B0-----:R-:W-:Y:S01]  /*1070*/  FADD R14, R17, R14 ;  /* 0x0000000e110e7221 */ /* 0x001fe20000000000 */
[----:B-1----:R-:W-:-:S03]  /*1080*/  FADD R3, R6, R3 ;  /* 0x0000000306037221 */ /* 0x002fc60000000000 */
[----:B--2---:R-:W-:Y:S01]  /*1090*/  FADD R17, R14, R5 ;  /* 0x000000050e117221 */ /* 0x004fe20000000000 */
[----:B---3--:R-:W-:-:S07]  /*10a0*/  FADD R6, R3, R2 ;  /* 0x0000000203067221 */ /* 0x008fce0000000000 */
.L_x_29:
[----:B------:R-:W-:Y:S05]  /*10b0*/  BRA.U UP1, `(.L_x_25) ;  /* 0x00000001013c7547 */ /* 0x000fea000b800000 */
[----:B------:R-:W0:Y:S08]  /*10c0*/  LDC.64 R4, c[0x0][0x3a0] ;  /* 0x0000e800ff047b82 */ /* 0x000e300000000a00 */
[----:B------:R-:W1:Y:S01]  /*10d0*/  LDC.64 R2, c[0x0][0x398] ;  /* 0x0000e600ff027b82 */ /* 0x000e620000000a00 */
[----:B0-----:R-:W-:-:S06]  /*10e0*/  IMAD.WIDE.U32 R4, R10, 0x4, R4 ;  /* 0x000000040a047825 */ /* 0x001fcc00078e0004 */
[----:B------:R-:W2:Y:S01]  /*10f0*/  LDG.E R4, desc[UR12][R4.64] ;  /* 0x0000000c04047981 */ /* 0x000ea2000c1e1900 */
[----:B-1----:R-:W-:-:S06]  /*1100*/  IMAD.WIDE.U32 R2, R10, 0x4, R2 ;  /* 0x000000040a027825 */ /* 0x002fcc00078e0002 */
[----:B------:R-:W3:Y:S01]  /*1110*/  LDG.E R3, desc[UR12][R2.64] ;  /* 0x0000000c02037981 */ /* 0x000ee2000c1e1900 */
[----:B--2---:R-:W-:-:S04]  /*1120*/  FMUL R11, R11, R4 ;  /* 0x000000040b0b7220 */ /* 0x004fc80000400000 */
[----:B------:R-:W-:Y:S01]  /*1130*/  FMUL R0, R11, R0 ;  /* 0x000000000b007220 */ /* 0x000fe20000400000 */
[----:B---3--:R-:W-:-:S04]  /*1140*/  FMUL R9, R12, R3 ;  /* 0x000000030c097220 */ /* 0x008fc80000400000 */
[----:B------:R-:W-:-:S04]  /*1150*/  FFMA R0, R9, R8, R0 ;  /* 0x0000000809007223 */ /* 0x000fc80000000000 */
[----:B------:R-:W-:-:S04]  /*1160*/  FMUL.RZ R8, R0, 0.15915493667125701904 ;  /* 0x3e22f98300087820 */ /* 0x000fc8000040c000 */
[----:B------:R-:W0:Y:S08]  /*1170*/  MUFU.SIN R0, R8 ;  /* 0x0000000800007308 */ /* 0x000e300000000400 */
[----:B------:R-:W1:Y:S01]  /*1180*/  MUFU.COS R9, R8 ;  /* 0x0000000800097308 */ /* 0x000e620000000000 */
[----:B0-----:R-:W-:Y:S01]  /*1190*/  FADD R17, R17, R0 ;  /* 0x0000000011117221 */ /* 0x001fe20000000000 */
[----:B-1----:R-:W-:-:S07]  /*11a0*/  FADD R6, R6, R9 ;  /* 0x0000000906067221 */ /* 0x002fce0000000000 */
.L_x_25:
[CC--:B------:R-:W-:Y:S01]  /*11b0*/  FSETP.GT.AND P2, PT, |R17|.reuse, |R6|.reuse, PT ;  /* 0x400000061100720b */ /* 0x0c0fe20003f44200 */
[----:B------:R-:W-:Y:S03]  /*11c0*/  BSSY.RECONVERGENT B0, `(.L_x_30) ;  /* 0x000000e000007945 */ /* 0x000fe60003800200 */
        /* <DEDUP_REMOVED lines=11> */
[----:B------:R-:W-:Y:S05]  /*1280*/  CALL.REL.NOINC `($__internal_3_$__cuda_sm3x_div_rn_noftz_f32_slowpath) ;  /* 0x00000004008c7944 */ /* 0x000fea0003c00000 */
[----:B------:R-:W-:-:S07]  /*1290*/  MOV R2, R0 ;  /* 0x0000000000027202 */ /* 0x000fce0000000f00 */
.L_x_31:
[----:B------:R-:W-:Y:S05]  /*12a0*/  BSYNC.RECONVERGENT B0 ;  /* 0x0000000000007941 */ /* 0x000fea0003800200 */
.L_x_30:
[----:B------:R-:W-:Y:S02]  /*12b0*/  HFMA2 R5, -RZ, RZ, 0.89990234375, 10328 ;  /* 0x3b33710bff057431 */ /* 0x000fe400000001ff */
[----:B------:R-:W-:Y:S01]  /*12c0*/  FMUL R0, R2, R2 ;  /* 0x0000000202007220 */ /* 0x000fe20000400000 */
[----:B------:R-:W-:Y:S01]  /*12d0*/  MOV R4, 0x3f6ee581 ;  /* 0x3f6ee58100047802 */ /* 0x000fe20000000f00 */
[----:B------:R-:W0:Y:S01]  /*12e0*/  LDC.64 R10, c[0x0][0x3b0] ;  /* 0x0000ec00ff0a7b82 */ /* 0x000e220000000a00 */
[C---:B------:R-:W-:Y:S01]  /*12f0*/  ISETP.GE.AND P0, PT, R6.reuse, RZ, PT ;  /* 0x000000ff0600720c */ /* 0x040fe20003f06270 */
[----:B------:R-:W1:Y:S01]  /*1300*/  LDCU.64 UR6, c[0x0][0x3a8] ;  /* 0x00007500ff0677ac */ /* 0x000e620008000a00 */
[----:B------:R-:W-:Y:S01]  /*1310*/  FSETP.NEU.AND P3, PT, |R6|, |R17|, PT ;  /* 0x400000110600720b */ /* 0x000fe20003f6d200 */
[----:B------:R-:W-:Y:S01]  /*1320*/  FADD R6, |R17|, |R6| ;  /* 0x4000000611067221 */ /* 0x000fe20000000200 */
[----:B------:R-:W-:Y:S01]  /*1330*/  FSETP.NEU.AND P1, PT, R3, RZ, PT ;  /* 0x000000ff0300720b */ /* 0x000fe20003f2d000 */
[----:B------:R-:W-:Y:S01]  /*1340*/  UMOV UR4, 0x60000000 ;  /* 0x6000000000047882 */ /* 0x000fe20000000000 */
[----:B------:R-:W-:Y:S01]  /*1350*/  FFMA R5, R0, R5, -0.015681877732276916504 ;  /* 0xbc80774800057423 */ /* 0x000fe20000000005 */
[----:B------:R-:W-:-:S03]  /*1360*/  UMOV UR5, 0x3fc45f30 ;  /* 0x3fc45f3000057882 */ /* 0x000fc60000000000 */
[----:B------:R-:W-:-:S04]  /*1370*/  FFMA R5, R0, R5, 0.042200751602649688721 ;  /* 0x3d2cdab200057423 */ /* 0x000fc80000000005 */
[----:B------:R-:W-:-:S04]  /*1380*/  FFMA R5, R0, R5, -0.074792981147766113281 ;  /* 0xbd992d1000057423 */ /* 0x000fc80000000005 */
[----:B------:R-:W-:-:S04]  /*1390*/  FFMA R5, R0, R5, 0.10640415549278259277 ;  /* 0x3dd9ea6c00057423 */ /* 0x000fc80000000005 */
[----:B------:R-:W-:-:S04]  /*13a0*/  FFMA R5, R0, R5, -0.14207722246646881104 ;  /* 0xbe117cb100057423 */ /* 0x000fc80000000005 */
[----:B------:R-:W-:-:S04]  /*13b0*/  FFMA R5, R0, R5, 0.19993925094604492188 ;  /* 0x3e4cbce000057423 */ /* 0x000fc80000000005 */
[----:B------:R-:W-:-:S04]  /*13c0*/  FFMA R5, R0, R5, -0.33333197236061096191 ;  /* 0xbeaaaa7d00057423 */ /* 0x000fc80000000005 */
[----:B------:R-:W-:-:S04]  /*13d0*/  FMUL R5, R0, R5 ;  /* 0x0000000500057220 */ /* 0x000fc80000400000 */
[----:B------:R-:W-:Y:S01]  /*13e0*/  FFMA R5, R5, R2, R2 ;  /* 0x0000000205057223 */ /* 0x000fe20000000002 */
[----:B------:R-:W-:-:S03]  /*13f0*/  FSEL R2, R4, 1.8663789033889770508, P2 ;  /* 0x3feee58104027808 */ /* 0x000fc60001000000 */
[----:B------:R-:W-:-:S05]  /*1400*/  FFMA R0, R4, 1.6832555532455444336, -R5 ;  /* 0x3fd774eb04007823 */ /* 0x000fca0000000805 */
[-C--:B------:R-:W-:Y:S02]  /*1410*/  FSEL R0, R0, R5.reuse, P2 ;  /* 0x0000000500007208 */ /* 0x080fe40001000000 */
[----:B------:R-:W-:-:S05]  /*1420*/  FSEL R5, R5, -R5, P2 ;  /* 0x8000000505057208 */ /* 0x000fca0001000000 */
[----:B------:R-:W-:Y:S01]  /*1430*/  @!P0 FFMA R0, R2, 1.6832555532455444336, R5 ;  /* 0x3fd774eb02008823 */ /* 0x000fe20000000005 */
[----:B------:R-:W-:-:S05]  /*1440*/  HFMA2 R2, -RZ, RZ, 2.04296875, -15.78125 ;  /* 0x4016cbe4ff027431 */ /* 0x000fca00000001ff */
[----:B------:R-:W-:Y:S02]  /*1450*/  @!P3 FSEL R0, R2, 0.78539818525314331055, !P0 ;  /* 0x3f490fdb0200b808 */ /* 0x000fe40004000000 */
[----:B------:R-:W-:Y:S02]  /*1460*/  @!P1 FSEL R0, RZ, 3.1415927410125732422, P0 ;  /* 0x40490fdbff009808 */ /* 0x000fe40000000000 */
[----:B------:R-:W-:Y:S02]  /*1470*/  FSETP.NAN.AND P0, PT, R6, R6, PT ;  /* 0x000000060600720b */ /* 0x000fe40003f08000 */
[----:B------:R-:W-:-:S04]  /*1480*/  LOP3.LUT R17, R0, 0x80000000, R17, 0xb8, !PT ;  /* 0x8000000000117812 */ /* 0x000fc800078eb811 */
[----:B------:R-:W-:Y:S02]  /*1490*/  FSEL R17, R6, R17, P0 ;  /* 0x0000001106117208 */ /* 0x000fe40000000000 */
[----:B-1----:R-:W-:-:S03]  /*14a0*/  IADD3 R8, P0, PT, R7, UR6, RZ ;  /* 0x0000000607087c10 */ /* 0x002fc6000ff1e0ff */
[C---:B------:R-:W-:Y:S01]  /*14b0*/  FADD R0, R17.reuse, 3.1415927410125732422 ;  /* 0x40490fdb11007421 */ /* 0x040fe20000000000 */
[----:B------:R-:W-:Y:S01]  /*14c0*/  FMUL.RZ R17, R17, 0.15915493667125701904 ;  /* 0x3e22f98311117820 */ /* 0x000fe2000040c000 */
[----:B------:R-:W-:Y:S02]  /*14d0*/  LEA.HI.X.SX32 R9, R7, UR7, 0x1, P0 ;  /* 0x0000000707097c11 */ /* 0x000fe400080f0eff */
[----:B------:R-:W1:Y:S08]  /*14e0*/  F2F.F64.F32 R2, R0 ;  /* 0x0000000000027310 */ /* 0x000e700000201800 */
[----:B------:R-:W-:Y:S01]  /*14f0*/  MUFU.COS R12, R17 ;  /* 0x00000011000c7308 */ /* 0x000fe20000000000 */
[----:B-1----:R-:W-:-:S07]  /*1500*/  DMUL R2, R2, 255 ;  /* 0x406fe00002027828 */ /* 0x002fce0000000000 */
[----:B------:R-:W1:Y:S01]  /*1510*/  MUFU.SIN R13, R17 ;  /* 0x00000011000d7308 */ /* 0x000e620000000400 */
[----:B------:R-:W-:Y:S01]  /*1520*/  DMUL R4, R2, UR4 ;  /* 0x0000000402047c28 */ /* 0x000fe20008000000 */
[----:B0-----:R-:W-:-:S09]  /*1530*/  IMAD.WIDE R2, R7, 0x8, R10 ;  /* 0x0000000807027825 */ /* 0x001fd200078e020a */
[----:B------:R-:W0:Y:S01]  /*1540*/  F2I.U32.F64.TRUNC R5, R4 ;  /* 0x0000000400057311 */ /* 0x000e22000030d000 */
[----:B-1----:R-:W-:Y:S04]  /*1550*/  STG.E.64 desc[UR12][R2.64], R12 ;  /* 0x0000000c02007986 */ /* 0x002fe8000c101b0c */
[----:B0-----:R-:W-:Y:S01]  /*1560*/  STG.E.U8 desc[UR12][R8.64], R5 ;  /* 0x0000000508007986 */ /* 0x001fe2000c10110c */
[----:B------:R-:W-:Y:S05]  /*1570*/  EXIT ;  /* 0x000000000000794d */ /* 0x000fea0003800000 */
        .weak           $__internal_2_$__cuda_sm20_rcp_rn_f32_slowpath
        .type           $__internal_2_$__cuda_sm20_rcp_rn_f32_slowpath,@function
        .size           $__internal_2_$__cuda_sm20_rcp_rn_f32_slowpath,($__internal_3_$__cuda_sm3x_div_rn_noftz_f32_slowpath - $__internal_2_$__cuda_sm20_rcp_rn_f32_slowpath)
$__internal_2_$__cuda_sm20_rcp_rn_f32_slowpath:
[----:B------:R-:W-:-:S04]  /*1580*/  SHF.L.U32 R5, R0, 0x1, RZ ;  /* 0x0000000100057819 */ /* 0x000fc800000006ff */
[----:B------:R-:W-:-:S04]  /*1590*/  SHF.R.U32.HI R12, RZ, 0x18, R5 ;  /* 0x00000018ff0c7819 */ /* 0x000fc80000011605 */
[----:B------:R-:W-:-:S13]  /*15a0*/  ISETP.NE.U32.AND P0, PT, R12, RZ, PT ;  /* 0x000000ff0c00720c */ /* 0x000fda0003f05070 */
[----:B------:R-:W-:Y:S05]  /*15b0*/  @P0 BRA `(.L_x_32) ;  /* 0x00000000002c0947 */ /* 0x000fea0003800000 */
[----:B------:R-:W-:-:S04]  /*15c0*/  SHF.L.U32 R5, R0, 0x1, RZ ;  /* 0x0000000100057819 */ /* 0x000fc800000006ff */
[----:B------:R-:W-:-:S13]  /*15d0*/  ISETP.NE.AND P0, PT, R5, RZ, PT ;  /* 0x000000ff0500720c */ /* 0x000fda0003f05270 */
[----:B------:R2:W3:Y:S01]  /*15e0*/  @!P0 MUFU.RCP R5, R0 ;  /* 0x0000000000058308 */ /* 0x0004e20000001000 */
[----:B------:R-:W-:Y:S05]  /*15f0*/  @!P0 BRA `(.L_x_33) ;  /* 0x0000000000a48947 */ /* 0x000fea0003800000 */
[----:B------:R-:W-:-:S04]  /*1600*/  FFMA R6, R0, 1.84467440737095516160e+19, RZ ;  /* 0x5f80000000067823 */ /* 0x000fc800000000ff */
[----:B---3--:R-:W2:Y:S02]  /*1610*/  MUFU.RCP R5, R6 ;  /* 0x0000000600057308 */ /* 0x008ea40000001000 */
[----:B--2---:R-:W-:-:S04]  /*1620*/  FFMA R0, R6, R5, -1 ;  /* 0xbf80000006007423 */ /* 0x004fc80000000005 */
[----:B------:R-:W-:-:S04]  /*1630*/  FADD.FTZ R0, -R0, -RZ ;  /* 0x800000ff00007221 */ /* 0x000fc80000010100 */
[----:B------:R-:W-:-:S04]  /*1640*/  FFMA R0, R5, R0, R5 ;  /* 0x0000000005007223 */ /* 0x000fc80000000005 */
[----:B------:R-:W-:Y:S01]  /*1650*/  FFMA R5, R0, 1.84467440737095516160e+19, RZ ;  /* 0x5f80000000057823 */ /* 0x000fe200000000ff */
[----:B------:R-:W-:Y:S06]  /*1660*/  BRA `(.L_x_33) ;  /* 0x0000000000887947 */ /* 0x000fec0003800000 */
.L_x_32:
[----:B------:R-:W-:-:S04]  /*1670*/  IADD3 R14, PT, PT, R12, -0xfd, RZ ;  /* 0xffffff030c0e7810 */ /* 0x000fc80007ffe0ff */
[----:B------:R-:W-:-:S13]  /*1680*/  ISETP.GT.U32.AND P0, PT, R14, 0x1, PT ;  /* 0x000000010e00780c */ /* 0x000fda0003f04070 */
[----:B------:R-:W-:Y:S05]  /*1690*/  @P0 BRA `(.L_x_34) ;  /* 0x0000000000780947 */ /* 0x000fea0003800000 */
[----:B------:R-:W-:Y:S02]  /*16a0*/  LOP3.LUT R5, R0, 0x7fffff, RZ, 0xc0, !PT ;  /* 0x007fffff00057812 */ /* 0x000fe400078ec0ff */
[----:B------:R-:W-:Y:S02]  /*16b0*/  MOV R11, 0x3 ;  /* 0x00000003000b7802 */ /* 0x000fe40000000f00 */
[----:B------:R-:W-:Y:S02]  /*16c0*/  LOP3.LUT R5, R5, 0x3f800000, RZ, 0xfc, !PT ;  /* 0x3f80000005057812 */ /* 0x000fe400078efcff */
[----:B------:R-:W-:Y:S02]  /*16d0*/  SHF.L.U32 R11, R11, R14, RZ ;  /* 0x0000000e0b0b7219 */ /* 0x000fe400000006ff */
[----:B------:R-:W0:Y:S02]  /*16e0*/  MUFU.RCP R6, R5 ;  /* 0x0000000500067308 */ /* 0x000e240000001000 */
[----:B0-----:R-:W-:-:S04]  /*16f0*/  FFMA R7, R5, R6, -1 ;  /* 0xbf80000005077423 */ /* 0x001fc80000000006 */
[----:B------:R-:W-:-:S04]  /*1700*/  FADD.FTZ R7, -R7, -RZ ;  /* 0x800000ff07077221 */ /* 0x000fc80000010100 */
[CCC-:B------:R-:W-:Y:S01]  /*1710*/  FFMA.RM R9, R6.reuse, R7.reuse, R6.reuse ;  /* 0x0000000706097223 */ /* 0x1c0fe20000004006 */
[----:B------:R-:W-:-:S04]  /*1720*/  FFMA.RP R10, R6, R7, R6 ;  /* 0x00000007060a7223 */ /* 0x000fc80000008006 */
[C---:B------:R-:W-:Y:S02]  /*1730*/  LOP3.LUT R6, R9.reuse, 0x7fffff, RZ, 0xc0, !PT ;  /* 0x007fffff09067812 */ /* 0x040fe400078ec0ff */
[----:B------:R-:W-:Y:S02]  /*1740*/  FSETP.NEU.FTZ.AND P0, PT, R9, R10, PT ;  /* 0x0000000a0900720b */ /* 0x000fe40003f1d000 */
[----:B------:R-:W-:Y:S02]  /*1750*/  LOP3.LUT R6, R6, 0x800000, RZ, 0xfc, !PT ;  /* 0x0080000006067812 */ /* 0x000fe400078efcff */
[----:B------:R-:W-:Y:S02]  /*1760*/  SEL R7, RZ, 0xffffffff, !P0 ;  /* 0xffffffffff077807 */ /* 0x000fe40004000000 */
[----:B------:R-:W-:Y:S02]  /*1770*/  LOP3.LUT R11, R11, R6, RZ, 0xc0, !PT ;  /* 0x000000060b0b7212 */ /* 0x000fe400078ec0ff */
[----:B------:R-:W-:-:S02]  /*1780*/  IADD3 R7, PT, PT, -R7, RZ, RZ ;  /* 0x000000ff07077210 */ /* 0x000fc40007ffe1ff */
[-C--:B------:R-:W-:Y:S02]  /*1790*/  SHF.R.U32.HI R11, RZ, R14.reuse, R11 ;  /* 0x0000000eff0b7219 */ /* 0x080fe4000001160b */
[----:B------:R-:W-:Y:S02]  /*17a0*/  LOP3.LUT P1, RZ, R7, R14, R6, 0xf8, !PT ;  /* 0x0000000e07ff7212 */ /* 0x000fe4000782f806 */
[C---:B------:R-:W-:Y:S02]  /*17b0*/  LOP3.LUT P0, RZ, R11.reuse, 0x1, RZ, 0xc0, !PT ;  /* 0x000000010bff7812 */ /* 0x040fe4000780c0ff */
[----:B------:R-:W-:-:S04]  /*17c0*/  LOP3.LUT P2, RZ, R11, 0x2, RZ, 0xc0, !PT ;  /* 0x000000020bff7812 */ /* 0x000fc8000784c0ff */
[----:B------:R-:W-:Y:S02]  /*17d0*/  PLOP3.LUT P0, PT, P0, P1, P2, 0xe0, 0x0 ;  /* 0x000000000000781c */ /* 0x000fe40000703c20 */
[----:B------:R-:W-:Y:S02]  /*17e0*/  LOP3.LUT P1, RZ, R0, 0x7fffff, RZ, 0xc0, !PT ;  /* 0x007fffff00ff7812 */ /* 0x000fe4000782c0ff */
[----:B------:R-:W-:-:S04]  /*17f0*/  SEL R5, RZ, 0x1, !P0 ;  /* 0x00000001ff057807 */ /* 0x000fc80004000000 */
[----:B------:R-:W-:-:S04]  /*1800*/  IADD3 R5, PT, PT, -R5, RZ, RZ ;  /* 0x000000ff05057210 */ /* 0x000fc80007ffe1ff */
[----:B------:R-:W-:Y:S02]  /*1810*/  ISETP.GE.AND P0, PT, R5, RZ, PT ;  /* 0x000000ff0500720c */ /* 0x000fe40003f06270 */
[----:B------:R-:W-:-:S04]  /*1820*/  IADD3 R5, PT, PT, R12, -0xfc, RZ ;  /* 0xffffff040c057810 */ /* 0x000fc80007ffe0ff */
[----:B------:R-:W-:-:S07]  /*1830*/  SHF.R.U32.HI R5, RZ, R5, R6 ;  /* 0x00000005ff057219 */ /* 0x000fce0000011606 */
[----:B------:R-:W-:-:S04]  /*1840*/  @!P0 IADD3 R5, PT, PT, R5, 0x1, RZ ;  /* 0x0000000105058810 */ /* 0x000fc80007ffe0ff */
[----:B------:R-:W-:-:S04]  /*1850*/  @!P1 SHF.L.U32 R5, R5, 0x1, RZ ;  /* 0x0000000105059819 */ /* 0x000fc800000006ff */
[----:B------:R-:W-:Y:S01]  /*1860*/  LOP3.LUT R5, R5, 0x80000000, R0, 0xf8, !PT ;  /* 0x8000000005057812 */ /* 0x000fe200078ef800 */
[----:B------:R-:W-:Y:S06]  /*1870*/  BRA `(.L_x_33) ;  /* 0x0000000000047947 */ /* 0x000fec0003800000 */
.L_x_34:
[----:B------:R0:W1:Y:S02]  /*1880*/  MUFU.RCP R5, R0 ;  /* 0x0000000000057308 */ /* 0x0000640000001000 */
.L_x_33:
[----:B0123--:R-:W-:Y:S01]  /*1890*/  MOV R0, R5 ;  /* 0x0000000500007202 */ /* 0x00ffe20000000f00 */
[----:B------:R-:W-:-:S04]  /*18a0*/  HFMA2 R5, -RZ, RZ, 0, 0 ;  /* 0x00000000ff057431 */ /* 0x000fc800000001ff */
[----:B------:R-:W-:Y:S05]  /*18b0*/  RET.REL.NODEC R4 `(_ZN7kernels25MirrorPhaseFunctionKernelEiiiiiPfS0_PhP6float2) ;  /* 0xffffffe404d07950 */ /* 0x000fea0003c3ffff */
        .weak           $__internal_3_$__cuda_sm3x_div_rn_noftz_f32_slowpath
        .type           $__internal_3_$__cuda_sm3x_div_rn_noftz_f32_slowpath,@function
        .size           $__internal_3_$__cuda_sm3x_div_rn_noftz_f32_slowpath,(.L_x_50 - $__internal_3_$__cuda_sm3x_div_rn_noftz_f32_slowpath)
$__internal_3_$__cuda_sm3x_div_rn_noftz_f32_slowpath:
[----:B------:R-:W-:Y:S01]  /*18c0*/  SHF.R.U32.HI R5, RZ, 0x17, R3 ;  /* 0x00000017ff057819 */ /* 0x000fe20000011603 */
[----:B------:R-:W-:Y:S01]  /*18d0*/  BSSY.RECONVERGENT B1, `(.L_x_35) ;  /* 0x0000064000017945 */ /* 0x000fe20003800200 */
[----:B------:R-:W-:Y:S02]  /*18e0*/  SHF.R.U32.HI R4, RZ, 0x17, R0 ;  /* 0x00000017ff047819 */ /* 0x000fe40000011600 */
[----:B------:R-:W-:Y:S02]  /*18f0*/  LOP3.LUT R15, R5, 0xff, RZ, 0xc0, !PT ;  /* 0x000000ff050f7812 */ /* 0x000fe400078ec0ff */
[----:B------:R-:W-:Y:S02]  /*1900*/  LOP3.LUT R12, R4, 0xff, RZ, 0xc0, !PT ;  /* 0x000000ff040c7812 */ /* 0x000fe400078ec0ff */
[----:B------:R-:W-:Y:S02]  /*1910*/  IADD3 R10, PT, PT, R15, -0x1, RZ ;  /* 0xffffffff0f0a7810 */ /* 0x000fe40007ffe0ff */
[----:B------:R-:W-:-:S02]  /*1920*/  IADD3 R9, PT, PT, R12, -0x1, RZ ;  /* 0xffffffff0c097810 */ /* 0x000fc40007ffe0ff */
[----:B------:R-:W-:Y:S02]  /*1930*/  ISETP.GT.U32.AND P0, PT, R10, 0xfd, PT ;  /* 0x000000fd0a00780c */ /* 0x000fe40003f04070 */
[----:B------:R-:W-:Y:S02]  /*1940*/  MOV R5, R0 ;  /* 0x0000000000057202 */ /* 0x000fe40000000f00 */
[----:B------:R-:W-:Y:S02]  /*1950*/  ISETP.GT.U32.OR P0, PT, R9, 0xfd, P0 ;  /* 0x000000fd0900780c */ /* 0x000fe40000704470 */
[----:B------:R-:W-:-:S11]  /*1960*/  MOV R8, R3 ;  /* 0x0000000300087202 */ /* 0x000fd60000000f00 */
[----:B------:R-:W-:Y:S01]  /*1970*/  @!P0 MOV R4, RZ ;  /* 0x000000ff00048202 */ /* 0x000fe20000000f00 */
        /* <DEDUP_REMOVED lines=19> */
[----:B------:R-:W-:Y:S01]  /*1ab0*/  @P0 MOV R4, RZ ;  /* 0x000000ff00040202 */ /* 0x000fe20000000f00 */
[----:B------:R-:W-:Y:S01]  /*1ac0*/  @!P0 FFMA R5, R0, 1.84467440737095516160e+19, RZ ;  /* 0x5f80000000058823 */ /* 0x000fe200000000ff */
[----:B------:R-:W-:Y:S01]  /*1ad0*/  @!P0 MOV R4, 0xffffffc0 ;  /* 0xffffffc000048802 */ /* 0x000fe20000000f00 */
[----:B------:R-:W-:-:S03]  /*1ae0*/  @!P1 FFMA R8, R3, 1.84467440737095516160e+19, RZ ;  /* 0x5f80000003089823 */ /* 0x000fc600000000ff */
[----:B------:R-:W-:-:S07]  /*1af0*/  @!P1 IADD3 R4, PT, PT, R4, 0x40, RZ ;  /* 0x0000004004049810 */ /* 0x000fce0007ffe0ff */
.L_x_36:
[----:B------:R-:W-:Y:S01]  /*1b00*/  LEA R9, R15, 0xc0800000, 0x17 ;  /* 0xc08000000f097811 */ /* 0x000fe200078eb8ff */
[----:B------:R-:W-:Y:S03]  /*1b10*/  BSSY.RECONVERGENT B2, `(.L_x_41) ;  /* 0x0000036000027945 */ /* 0x000fe60003800200 */
[----:B------:R-:W-:Y:S02]  /*1b20*/  IADD3 R9, PT, PT, -R9, R8, RZ ;  /* 0x0000000809097210 */ /* 0x000fe40007ffe1ff */
[----:B------:R-:W-:Y:S02]  /*1b30*/  IADD3 R8, PT, PT, R12, -0x7f, RZ ;  /* 0xffffff810c087810 */ /* 0x000fe40007ffe0ff */
[----:B------:R0:W1:Y:S01]  /*1b40*/  MUFU.RCP R10, R9 ;  /* 0x00000009000a7308 */ /* 0x0000620000001000 */
[----:B------:R-:W-:Y:S02]  /*1b50*/  FADD.FTZ R11, -R9, -RZ ;  /* 0x800000ff090b7221 */ /* 0x000fe40000010100 */
[C---:B------:R-:W-:Y:S01]  /*1b60*/  IMAD R0, R8.reuse, -0x800000, R5 ;  /* 0xff80000008007824 */ /* 0x040fe200078e0205 */
[----:B0-----:R-:W-:-:S04]  /*1b70*/  IADD3 R9, PT, PT, R8, 0x7f, -R15 ;  /* 0x0000007f08097810 */ /* 0x001fc80007ffe80f */
[----:B------:R-:W-:Y:S01]  /*1b80*/  IADD3 R9, PT, PT, R9, R4, RZ ;  /* 0x0000000409097210 */ /* 0x000fe20007ffe0ff */
        /* <DEDUP_REMOVED lines=9> */
[----:B------:R-:W-:-:S04]  /*1c20*/  IADD3 R11, PT, PT, R5, R9, RZ ;  /* 0x00000009050b7210 */ /* 0x000fc80007ffe0ff */
[----:B------:R-:W-:-:S04]  /*1c30*/  IADD3 R4, PT, PT, R11, -0x1, RZ ;  /* 0xffffffff0b047810 */ /* 0x000fc80007ffe0ff */
        /* <DEDUP_REMOVED lines=10> */
[C---:B------:R-:W-:Y:S01]  /*1ce0*/  IADD3 R9, PT, PT, R11.reuse, 0x20, RZ ;  /* 0x000000200b097810 */ /* 0x040fe20007ffe0ff */
[-CC-:B------:R-:W-:Y:S01]  /*1cf0*/  FFMA.RM R5, R12, R10.reuse, R13.reuse ;  /* 0x0000000a0c057223 */ /* 0x180fe2000000400d */
[C---:B------:R-:W-:Y:S02]  /*1d00*/  ISETP.NE.AND P3, PT, R11.reuse, RZ, PT ;  /* 0x000000ff0b00720c */ /* 0x040fe40003f65270 */
[----:B------:R-:W-:Y:S01]  /*1d10*/  LOP3.LUT R8, R4, 0x7fffff, RZ, 0xc0, !PT ;  /* 0x007fffff04087812 */ /* 0x000fe200078ec0ff */
[----:B------:R-:W-:Y:S01]  /*1d20*/  FFMA.RP R4, R12, R10, R13 ;  /* 0x0000000a0c047223 */ /* 0x000fe2000000800d */
[C---:B------:R-:W-:Y:S02]  /*1d30*/  ISETP.NE.AND P1, PT, R11.reuse, RZ, PT ;  /* 0x000000ff0b00720c */ /* 0x040fe40003f25270 */
[----:B------:R-:W-:Y:S02]  /*1d40*/  LOP3.LUT R8, R8, 0x800000, RZ, 0xfc, !PT ;  /* 0x0080000008087812 */ /* 0x000fe400078efcff */
[----:B------:R-:W-:-:S02]  /*1d50*/  IADD3 R10, PT, PT, -R11, RZ, RZ ;  /* 0x000000ff0b0a7210 */ /* 0x000fc40007ffe1ff */
[----:B------:R-:W-:Y:S02]  /*1d60*/  SHF.L.U32 R9, R8, R9, RZ ;  /* 0x0000000908097219 */ /* 0x000fe400000006ff */
[----:B------:R-:W-:Y:S02]  /*1d70*/  FSETP.NEU.FTZ.AND P0, PT, R4, R5, PT ;  /* 0x000000050400720b */ /* 0x000fe40003f1d000 */
        /* <DEDUP_REMOVED lines=11> */
.L_x_43:
[----:B------:R-:W-:-:S04]  /*1e30*/  LOP3.LUT R0, R0, 0x80000000, RZ, 0xc0, !PT ;  /* 0x8000000000007812 */ /* 0x000fc800078ec0ff */
[----:B------:R-:W-:Y:S01]  /*1e40*/  LOP3.LUT R0, R0, 0x7f800000, RZ, 0xfc, !PT ;  /* 0x7f80000000007812 */ /* 0x000fe200078efcff */
[----:B------:R-:W-:Y:S06]  /*1e50*/  BRA `(.L_x_44) ;  /* 0x0000000000047947 */ /* 0x000fec0003800000 */
.L_x_42:
[----:B------:R-:W-:-:S07]  /*1e60*/  LEA R0, R9, R0, 0x17 ;  /* 0x0000000009007211 */ /* 0x000fce00078eb8ff */
.L_x_44:
[----:B------:R-:W-:Y:S05]  /*1e70*/  BSYNC.RECONVERGENT B2 ;  /* 0x0000000000027941 */ /* 0x000fea0003800200 */
.L_x_41:
[----:B------:R-:W-:Y:S05]  /*1e80*/  BRA `(.L_x_45) ;  /* 0x0000000000207947 */ /* 0x000fea0003800000 */
.L_x_40:
[----:B------:R-:W-:-:S04]  /*1e90*/  LOP3.LUT R0, R8, 0x80000000, R5, 0x48, !PT ;  /* 0x8000000008007812 */ /* 0x000fc800078e4805 */
[----:B------:R-:W-:Y:S01]  /*1ea0*/  LOP3.LUT R0, R0, 0x7f800000, RZ, 0xfc, !PT ;  /* 0x7f80000000007812 */ /* 0x000fe200078efcff */
[----:B------:R-:W-:Y:S06]  /*1eb0*/  BRA `(.L_x_45) ;  /* 0x0000000000147947 */ /* 0x000fec0003800000 */
.L_x_39:
[----:B------:R-:W-:Y:S01]  /*1ec0*/  LOP3.LUT R0, R8, 0x80000000, R5, 0x48, !PT ;  /* 0x8000000008007812 */ /* 0x000fe200078e4805 */
[----:B------:R-:W-:Y:S06]  /*1ed0*/  BRA `(.L_x_45) ;  /* 0x00000000000c7947 */ /* 0x000fec0003800000 */
.L_x_38:
[----:B------:R-:W0:Y:S01]  /*1ee0*/  MUFU.RSQ R0, -QNAN ;  /* 0xffc0000000007908 */ /* 0x000e220000001400 */
[----:B------:R-:W-:Y:S05]  /*1ef0*/  BRA `(.L_x_45) ;  /* 0x0000000000047947 */ /* 0x000fea0003800000 */
.L_x_37:
[----:B------:R-:W-:-:S07]  /*1f00*/  FADD.FTZ R0, R0, R3 ;  /* 0x0000000300007221 */ /* 0x000fce0000010000 */
.L_x_45:
[----:B------:R-:W-:Y:S05]  /*1f10*/  BSYNC.RECONVERGENT B1 ;  /* 0x0000000000017941 */ /* 0x000fea0003800200 */
.L_x_35:
[----:B------:R-:W-:Y:S01]  /*1f20*/  HFMA2 R5, -RZ, RZ, 0, 0 ;  /* 0x00000000ff057431 */ /* 0x000fe200000001ff */
[----:B------:R-:W-:-:S04]  /*1f30*/  MOV R4, R2 ;  /* 0x0000000200047202 */ /* 0x000fc80000000f00 */
[----:B0-----:R-:W-:Y:S05]  /*1f40*/  RET.REL.NODEC R4 `(_ZN7kernels25MirrorPhaseFunctionKernelEiiiiiPfS0_PhP6float2) ;  /* 0xffffffe0042c7950 */ /* 0x001fea0003c3ffff */
.L_x_46:
        /* <DEDUP_REMOVED lines=11> */
.L_x_50:


//--------------------- .nv.shared.reserved.0     --------------------------
	.section	.nv.shared.reserved.0,"aw",@nobits
	.weak		__nv_reservedSMEM_offset_0_alias
	.size		__nv_reservedSMEM_offset_0_alias, 0, 64
	.other		__nv_reservedSMEM_offset_0_alias,@"STO_CUDA_RESERVED_SHARED STV_DEFAULT"
__nv_reservedSMEM_offset_0_alias:
	.zero		0
	.zero		64


//--------------------- .nv.constant0._ZN7kernels27VerticallyConcatenateKernelEPhS0_S0_ii --------------------------
	.section	.nv.constant0._ZN7kernels27VerticallyConcatenateKernelEPhS0_S0_ii,"a",@progbits
	.sectionflags	@""
	.align	4
.nv.constant0._ZN7kernels27VerticallyConcatenateKernelEPhS0_S0_ii:
	.zero		928


//--------------------- .nv.constant0._ZN7kernels18FFTMagnitudeKernelEiiP6float2Ph --------------------------
	.section	.nv.constant0._ZN7kernels18FFTMagnitudeKernelEiiP6float2Ph,"a",@progbits
	.sectionflags	@""
	.align	4
.nv.constant0._ZN7kernels18FFTMagnitudeKernelEiiP6float2Ph:
	.zero		920


//--------------------- .nv.constant0._ZN7kernels25MirrorPhaseFunctionKernelEiiiiiPfS0_PhP6float2 --------------------------
	.section	.nv.constant0._ZN7kernels25MirrorPhaseFunctionKernelEiiiiiPfS0_PhP6float2,"a",@progbits
	.sectionflags	@""
	.align	4
.nv.constant0._ZN7kernels25MirrorPhaseFunctionKernelEiiiiiPfS0_PhP6float2:
	.zero		952


//--------------------- SYMBOLS --------------------------

	.type		.nv.reservedSmem.offset0,@object
	.size		.nv.reservedSmem.offset0,0x4
